	.target	sm_103a

	.elftype	@"ET_EXEC"


//--------------------- .note.nv.tkinfo           --------------------------
	.section	.note.nv.tkinfo,"",@"SHT_NOTE"
	.sectionflags	@"SHF_NOTE_NV_TKINFO"
	.tkinfo
        /*0018*/ 	.word	0x00000002
        /*0030*/ 	.string	""
        /*0030*/ 	.string	"ptxas"
        /*0030*/ 	.string	"Cuda compilation tools, release 13.0, V13.0.88"
        /*0030*/ 	.string	"Build cuda_13.0.r13.0/compiler.36424714_0"
        /*0030*/ 	.string	"-arch sm_103a -m 64 "



//--------------------- .note.nv.cuinfo           --------------------------
	.section	.note.nv.cuinfo,"",@"SHT_NOTE"
	.sectionflags	@"SHF_NOTE_NV_CUINFO"
        /*0018*/ 	.short	0x0002
        /*001a*/ 	.short	0x0067
        /*001c*/ 	.short	0x0082
	.zero		2


//--------------------- .nv.info                  --------------------------
	.section	.nv.info,"",@"SHT_CUDA_INFO"
	.align	4


	//----- nvinfo : EIATTR_REGCOUNT
	.align		4
        /*0000*/ 	.byte	0x04, 0x2f
        /*0002*/ 	.short	(.L_12 - .L_11)
	.align		4
.L_11:
        /*0004*/ 	.word	index@(_ZN7cutlass13device_kernelIN5flash11enable_sm90INS1_16FlashAttnFwdSm90INS1_25CollectiveMainloopFwdSm90ILi2EN4cute5tupleIJNS5_1CILi1EEES8_S8_EEENS6_IJNS7_ILi128EEENS7_ILi80EEENS7_ILi256EEEEEELi256ENS_10bfloat16_tEfNS_4arch4Sm90ELb1ELb0ELb1ELb1ELb0ELb1ELb0ELb1ELb1ELb1ELb1ELb0EEENS1_21CollectiveEpilogueFwdINS6_IJSA_SC_SB_EEES9_SE_SG_Li256ELb1ELb1ELb1ELb0EEENS1_36VarlenDynamicPersistentTileSchedulerILi128ELi80ELi256ELi128ELb1ELb1ELb1ELb1ELb1ELb1EEEEEEEEEvNT_6ParamsE)
        /*0008*/ 	.word	0x00000004


	//----- nvinfo : EIATTR_FRAME_SIZE
	.align		4
.L_12:
        /*000c*/ 	.byte	0x04, 0x11
        /*000e*/ 	.short	(.L_14 - .L_13)
	.align		4
.L_13:
        /*0010*/ 	.word	index@(_ZN7cutlass13device_kernelIN5flash11enable_sm90INS1_16FlashAttnFwdSm90INS1_25CollectiveMainloopFwdSm90ILi2EN4cute5tupleIJNS5_1CILi1EEES8_S8_EEENS6_IJNS7_ILi128EEENS7_ILi80EEENS7_ILi256EEEEEELi256ENS_10bfloat16_tEfNS_4arch4Sm90ELb1ELb0ELb1ELb1ELb0ELb1ELb0ELb1ELb1ELb1ELb1ELb0EEENS1_21CollectiveEpilogueFwdINS6_IJSA_SC_SB_EEES9_SE_SG_Li256ELb1ELb1ELb1ELb0EEENS1_36VarlenDynamicPersistentTileSchedulerILi128ELi80ELi256ELi128ELb1ELb1ELb1ELb1ELb1ELb1EEEEEEEEEvNT_6ParamsE)
        /*0014*/ 	.word	0x00000000


	//----- nvinfo : EIATTR_REGCOUNT
	.align		4
.L_14:
        /*0018*/ 	.byte	0x04, 0x2f
        /*001a*/ 	.short	(.L_16 - .L_15)
	.align		4
.L_15:
        /*001c*/ 	.word	index@(_ZN7cutlass13device_kernelIN5flash11enable_sm90INS1_16FlashAttnFwdSm90INS1_25CollectiveMainloopFwdSm90ILi2EN4cute5tupleIJNS5_1CILi1EEES8_S8_EEENS6_IJNS7_ILi128EEENS7_ILi80EEENS7_ILi256EEEEEELi256ENS_10bfloat16_tEfNS_4arch4Sm90ELb1ELb0ELb1ELb1ELb0ELb0ELb0ELb1ELb1ELb1ELb1ELb0EEENS1_21CollectiveEpilogueFwdINS6_IJSA_SC_SB_EEES9_SE_SG_Li256ELb1ELb1ELb1ELb0EEENS1_36VarlenDynamicPersistentTileSchedulerILi128ELi80ELi256ELi128ELb1ELb1ELb1ELb1ELb1ELb1EEEEEEEEEvNT_6ParamsE)
        /*0020*/ 	.word	0x00000004


	//----- nvinfo : EIATTR_FRAME_SIZE
	.align		4
.L_16:
        /*0024*/ 	.byte	0x04, 0x11
        /*0026*/ 	.short	(.L_18 - .L_17)
	.align		4
.L_17:
        /*0028*/ 	.word	index@(_ZN7cutlass13device_kernelIN5flash11enable_sm90INS1_16FlashAttnFwdSm90INS1_25CollectiveMainloopFwdSm90ILi2EN4cute5tupleIJNS5_1CILi1EEES8_S8_EEENS6_IJNS7_ILi128EEENS7_ILi80EEENS7_ILi256EEEEEELi256ENS_10bfloat16_tEfNS_4arch4Sm90ELb1ELb0ELb1ELb1ELb0ELb0ELb0ELb1ELb1ELb1ELb1ELb0EEENS1_21CollectiveEpilogueFwdINS6_IJSA_SC_SB_EEES9_SE_SG_Li256ELb1ELb1ELb1ELb0EEENS1_36VarlenDynamicPersistentTileSchedulerILi128ELi80ELi256ELi128ELb1ELb1ELb1ELb1ELb1ELb1EEEEEEEEEvNT_6ParamsE)
        /*002c*/ 	.word	0x00000000


	//----- nvinfo : EIATTR_REGCOUNT
	.align		4
.L_18:
        /*0030*/ 	.byte	0x04, 0x2f
        /*0032*/ 	.short	(.L_20 - .L_19)
	.align		4
.L_19:
        /*0034*/ 	.word	index@(_ZN7cutlass13device_kernelIN5flash11enable_sm90INS1_16FlashAttnFwdSm90INS1_25CollectiveMainloopFwdSm90ILi2EN4cute5tupleIJNS5_1CILi1EEES8_S8_EEENS6_IJNS7_ILi128EEENS7_ILi80EEENS7_ILi256EEEEEELi256ENS_10bfloat16_tEfNS_4arch4Sm90ELb1ELb0ELb1ELb0ELb0ELb0ELb0ELb1ELb1ELb1ELb1ELb0EEENS1_21CollectiveEpilogueFwdINS6_IJSA_SC_SB_EEES9_SE_SG_Li256ELb0ELb1ELb1ELb0EEENS1_19SingleTileSchedulerILb0ELb1ELb1ELi128EEEEEEEEEvNT_6ParamsE)
        /*0038*/ 	.word	0x00000004


	//----- nvinfo : EIATTR_FRAME_SIZE
	.align		4
.L_20:
        /*003c*/ 	.byte	0x04, 0x11
        /*003e*/ 	.short	(.L_22 - .L_21)
	.align		4
.L_21:
        /*0040*/ 	.word	index@(_ZN7cutlass13device_kernelIN5flash11enable_sm90INS1_16FlashAttnFwdSm90INS1_25CollectiveMainloopFwdSm90ILi2EN4cute5tupleIJNS5_1CILi1EEES8_S8_EEENS6_IJNS7_ILi128EEENS7_ILi80EEENS7_ILi256EEEEEELi256ENS_10bfloat16_tEfNS_4arch4Sm90ELb1ELb0ELb1ELb0ELb0ELb0ELb0ELb1ELb1ELb1ELb1ELb0EEENS1_21CollectiveEpilogueFwdINS6_IJSA_SC_SB_EEES9_SE_SG_Li256ELb0ELb1ELb1ELb0EEENS1_19SingleTileSchedulerILb0ELb1ELb1ELi128EEEEEEEEEvNT_6ParamsE)
        /*0044*/ 	.word	0x00000000


	//----- nvinfo : EIATTR_REGCOUNT
	.align		4
.L_22:
        /*0048*/ 	.byte	0x04, 0x2f
        /*004a*/ 	.short	(.L_24 - .L_23)
	.align		4
.L_23:
        /*004c*/ 	.word	index@(_ZN7cutlass13device_kernelIN5flash11enable_sm90INS1_16FlashAttnFwdSm90INS1_25CollectiveMainloopFwdSm90ILi2EN4cute5tupleIJNS5_1CILi1EEES8_S8_EEENS6_IJNS7_ILi128EEENS7_ILi64EEENS7_ILi256EEEEEELi256ENS_10bfloat16_tEfNS_4arch4Sm90ELb0ELb1ELb1ELb1ELb0ELb1ELb0ELb1ELb1ELb1ELb1ELb0EEENS1_21CollectiveEpilogueFwdINS6_IJSA_SC_SB_EEES9_SE_SG_Li256ELb1ELb1ELb1ELb0EEENS1_36VarlenDynamicPersistentTileSchedulerILi128ELi64ELi256ELi128ELb1ELb1ELb1ELb1ELb0ELb1EEEEEEEEEvNT_6ParamsE)
        /*0050*/ 	.word	0x00000004


	//----- nvinfo : EIATTR_FRAME_SIZE
	.align		4
.L_24:
        /*0054*/ 	.byte	0x04, 0x11
        /*0056*/ 	.short	(.L_26 - .L_25)
	.align		4
.L_25:
        /*0058*/ 	.word	index@(_ZN7cutlass13device_kernelIN5flash11enable_sm90INS1_16FlashAttnFwdSm90INS1_25CollectiveMainloopFwdSm90ILi2EN4cute5tupleIJNS5_1CILi1EEES8_S8_EEENS6_IJNS7_ILi128EEENS7_ILi64EEENS7_ILi256EEEEEELi256ENS_10bfloat16_tEfNS_4arch4Sm90ELb0ELb1ELb1ELb1ELb0ELb1ELb0ELb1ELb1ELb1ELb1ELb0EEENS1_21CollectiveEpilogueFwdINS6_IJSA_SC_SB_EEES9_SE_SG_Li256ELb1ELb1ELb1ELb0EEENS1_36VarlenDynamicPersistentTileSchedulerILi128ELi64ELi256ELi128ELb1ELb1ELb1ELb1ELb0ELb1EEEEEEEEEvNT_6ParamsE)
        /*005c*/ 	.word	0x00000000


	//----- nvinfo : EIATTR_REGCOUNT
	.align		4
.L_26:
        /*0060*/ 	.byte	0x04, 0x2f
        /*0062*/ 	.short	(.L_28 - .L_27)
	.align		4
.L_27:
        /*0064*/ 	.word	index@(_ZN7cutlass13device_kernelIN5flash11enable_sm90INS1_16FlashAttnFwdSm90INS1_25CollectiveMainloopFwdSm90ILi2EN4cute5tupleIJNS5_1CILi1EEES8_S8_EEENS6_IJNS7_ILi128EEENS7_ILi64EEENS7_ILi256EEEEEELi256ENS_10bfloat16_tEfNS_4arch4Sm90ELb0ELb1ELb1ELb1ELb0ELb0ELb0ELb1ELb1ELb1ELb1ELb0EEENS1_21CollectiveEpilogueFwdINS6_IJSA_SC_SB_EEES9_SE_SG_Li256ELb1ELb1ELb1ELb0EEENS1_36VarlenDynamicPersistentTileSchedulerILi128ELi64ELi256ELi128ELb1ELb1ELb1ELb1ELb0ELb1EEEEEEEEEvNT_6ParamsE)
        /*0068*/ 	.word	0x00000004


	//----- nvinfo : EIATTR_FRAME_SIZE
	.align		4
.L_28:
        /*006c*/ 	.byte	0x04, 0x11
        /*006e*/ 	.short	(.L_30 - .L_29)
	.align		4
.L_29:
        /*0070*/ 	.word	index@(_ZN7cutlass13device_kernelIN5flash11enable_sm90INS1_16FlashAttnFwdSm90INS1_25CollectiveMainloopFwdSm90ILi2EN4cute5tupleIJNS5_1CILi1EEES8_S8_EEENS6_IJNS7_ILi128EEENS7_ILi64EEENS7_ILi256EEEEEELi256ENS_10bfloat16_tEfNS_4arch4Sm90ELb0ELb1ELb1ELb1ELb0ELb0ELb0ELb1ELb1ELb1ELb1ELb0EEENS1_21CollectiveEpilogueFwdINS6_IJSA_SC_SB_EEES9_SE_SG_Li256ELb1ELb1ELb1ELb0EEENS1_36VarlenDynamicPersistentTileSchedulerILi128ELi64ELi256ELi128ELb1ELb1ELb1ELb1ELb0ELb1EEEEEEEEEvNT_6ParamsE)
        /*0074*/ 	.word	0x00000000


	//----- nvinfo : EIATTR_REGCOUNT
	.align		4
.L_30:
        /*0078*/ 	.byte	0x04, 0x2f
        /*007a*/ 	.short	(.L_32 - .L_31)
	.align		4
.L_31:
        /*007c*/ 	.word	index@(_ZN7cutlass13device_kernelIN5flash11enable_sm90INS1_16FlashAttnFwdSm90INS1_25CollectiveMainloopFwdSm90ILi2EN4cute5tupleIJNS5_1CILi1EEES8_S8_EEENS6_IJNS7_ILi128EEENS7_ILi64EEENS7_ILi256EEEEEELi256ENS_10bfloat16_tEfNS_4arch4Sm90ELb0ELb1ELb1ELb0ELb0ELb0ELb0ELb1ELb1ELb1ELb1ELb0EEENS1_21CollectiveEpilogueFwdINS6_IJSA_SC_SB_EEES9_SE_SG_Li256ELb0ELb1ELb1ELb0EEENS1_19SingleTileSchedulerILb0ELb1ELb1ELi128EEEEEEEEEvNT_6ParamsE)
        /*0080*/ 	.word	0x00000004


	//----- nvinfo : EIATTR_FRAME_SIZE
	.align		4
.L_32:
        /*0084*/ 	.byte	0x04, 0x11
        /*0086*/ 	.short	(.L_34 - .L_33)
	.align		4
.L_33:
        /*0088*/ 	.word	index@(_ZN7cutlass13device_kernelIN5flash11enable_sm90INS1_16FlashAttnFwdSm90INS1_25CollectiveMainloopFwdSm90ILi2EN4cute5tupleIJNS5_1CILi1EEES8_S8_EEENS6_IJNS7_ILi128EEENS7_ILi64EEENS7_ILi256EEEEEELi256ENS_10bfloat16_tEfNS_4arch4Sm90ELb0ELb1ELb1ELb0ELb0ELb0ELb0ELb1ELb1ELb1ELb1ELb0EEENS1_21CollectiveEpilogueFwdINS6_IJSA_SC_SB_EEES9_SE_SG_Li256ELb0ELb1ELb1ELb0EEENS1_19SingleTileSchedulerILb0ELb1ELb1ELi128EEEEEEEEEvNT_6ParamsE)
        /*008c*/ 	.word	0x00000000


	//----- nvinfo : EIATTR_REGCOUNT
	.align		4
.L_34:
        /*0090*/ 	.byte	0x04, 0x2f
        /*0092*/ 	.short	(.L_36 - .L_35)
	.align		4
.L_35:
        /*0094*/ 	.word	index@(_ZN7cutlass13device_kernelIN5flash11enable_sm90INS1_16FlashAttnFwdSm90INS1_25CollectiveMainloopFwdSm90ILi2EN4cute5tupleIJNS5_1CILi1EEES8_S8_EEENS6_IJNS7_ILi128EEENS7_ILi80EEENS7_ILi256EEEEEELi256ENS_10bfloat16_tEfNS_4arch4Sm90ELb0ELb0ELb1ELb1ELb0ELb1ELb0ELb1ELb1ELb1ELb1ELb0EEENS1_21CollectiveEpilogueFwdINS6_IJSA_SC_SB_EEES9_SE_SG_Li256ELb1ELb1ELb1ELb0EEENS1_36VarlenDynamicPersistentTileSchedulerILi128ELi80ELi256ELi128ELb1ELb1ELb1ELb0ELb1ELb1EEEEEEEEEvNT_6ParamsE)
        /*0098*/ 	.word	0x00000004


	//----- nvinfo : EIATTR_FRAME_SIZE
	.align		4
.L_36:
        /*009c*/ 	.byte	0x04, 0x11
        /*009e*/ 	.short	(.L_38 - .L_37)
	.align		4
.L_37:
        /*00a0*/ 	.word	index@(_ZN7cutlass13device_kernelIN5flash11enable_sm90INS1_16FlashAttnFwdSm90INS1_25CollectiveMainloopFwdSm90ILi2EN4cute5tupleIJNS5_1CILi1EEES8_S8_EEENS6_IJNS7_ILi128EEENS7_ILi80EEENS7_ILi256EEEEEELi256ENS_10bfloat16_tEfNS_4arch4Sm90ELb0ELb0ELb1ELb1ELb0ELb1ELb0ELb1ELb1ELb1ELb1ELb0EEENS1_21CollectiveEpilogueFwdINS6_IJSA_SC_SB_EEES9_SE_SG_Li256ELb1ELb1ELb1ELb0EEENS1_36VarlenDynamicPersistentTileSchedulerILi128ELi80ELi256ELi128ELb1ELb1ELb1ELb0ELb1ELb1EEEEEEEEEvNT_6ParamsE)
        /*00a4*/ 	.word	0x00000000


	//----- nvinfo : EIATTR_REGCOUNT
	.align		4
.L_38:
        /*00a8*/ 	.byte	0x04, 0x2f
        /*00aa*/ 	.short	(.L_40 - .L_39)
	.align		4
.L_39:
        /*00ac*/ 	.word	index@(_ZN7cutlass13device_kernelIN5flash11enable_sm90INS1_16FlashAttnFwdSm90INS1_25CollectiveMainloopFwdSm90ILi2EN4cute5tupleIJNS5_1CILi1EEES8_S8_EEENS6_IJNS7_ILi128EEENS7_ILi80EEENS7_ILi256EEEEEELi256ENS_10bfloat16_tEfNS_4arch4Sm90ELb0ELb0ELb1ELb1ELb0ELb0ELb0ELb1ELb1ELb1ELb1ELb0EEENS1_21CollectiveEpilogueFwdINS6_IJSA_SC_SB_EEES9_SE_SG_Li256ELb1ELb1ELb1ELb0EEENS1_36VarlenDynamicPersistentTileSchedulerILi128ELi80ELi256ELi128ELb1ELb1ELb1ELb0ELb1ELb1EEEEEEEEEvNT_6ParamsE)
        /*00b0*/ 	.word	0x00000004


	//----- nvinfo : EIATTR_FRAME_SIZE
	.align		4
.L_40:
        /*00b4*/ 	.byte	0x04, 0x11
        /*00b6*/ 	.short	(.L_42 - .L_41)
	.align		4
.L_41:
        /*00b8*/ 	.word	index@(_ZN7cutlass13device_kernelIN5flash11enable_sm90INS1_16FlashAttnFwdSm90INS1_25CollectiveMainloopFwdSm90ILi2EN4cute5tupleIJNS5_1CILi1EEES8_S8_EEENS6_IJNS7_ILi128EEENS7_ILi80EEENS7_ILi256EEEEEELi256ENS_10bfloat16_tEfNS_4arch4Sm90ELb0ELb0ELb1ELb1ELb0ELb0ELb0ELb1ELb1ELb1ELb1ELb0EEENS1_21CollectiveEpilogueFwdINS6_IJSA_SC_SB_EEES9_SE_SG_Li256ELb1ELb1ELb1ELb0EEENS1_36VarlenDynamicPersistentTileSchedulerILi128ELi80ELi256ELi128ELb1ELb1ELb1ELb0ELb1ELb1EEEEEEEEEvNT_6ParamsE)
        /*00bc*/ 	.word	0x00000000


	//----- nvinfo : EIATTR_REGCOUNT
	.align		4
.L_42:
        /*00c0*/ 	.byte	0x04, 0x2f
        /*00c2*/ 	.short	(.L_44 - .L_43)
	.align		4
.L_43:
        /*00c4*/ 	.word	index@(_ZN7cutlass13device_kernelIN5flash11enable_sm90INS1_16FlashAttnFwdSm90INS1_25CollectiveMainloopFwdSm90ILi2EN4cute5tupleIJNS5_1CILi1EEES8_S8_EEENS6_IJNS7_ILi128EEENS7_ILi80EEENS7_ILi256EEEEEELi256ENS_10bfloat16_tEfNS_4arch4Sm90ELb0ELb0ELb1ELb0ELb0ELb0ELb0ELb1ELb1ELb1ELb1ELb0EEENS1_21CollectiveEpilogueFwdINS6_IJSA_SC_SB_EEES9_SE_SG_Li256ELb0ELb1ELb1ELb0EEENS1_19SingleTileSchedulerILb0ELb1ELb1ELi128EEEEEEEEEvNT_6ParamsE)
        /*00c8*/ 	.word	0x00000004


	//----- nvinfo : EIATTR_FRAME_SIZE
	.align		4
.L_44:
        /*00cc*/ 	.byte	0x04, 0x11
        /*00ce*/ 	.short	(.L_46 - .L_45)
	.align		4
.L_45:
        /*00d0*/ 	.word	index@(_ZN7cutlass13device_kernelIN5flash11enable_sm90INS1_16FlashAttnFwdSm90INS1_25CollectiveMainloopFwdSm90ILi2EN4cute5tupleIJNS5_1CILi1EEES8_S8_EEENS6_IJNS7_ILi128EEENS7_ILi80EEENS7_ILi256EEEEEELi256ENS_10bfloat16_tEfNS_4arch4Sm90ELb0ELb0ELb1ELb0ELb0ELb0ELb0ELb1ELb1ELb1ELb1ELb0EEENS1_21CollectiveEpilogueFwdINS6_IJSA_SC_SB_EEES9_SE_SG_Li256ELb0ELb1ELb1ELb0EEENS1_19SingleTileSchedulerILb0ELb1ELb1ELi128EEEEEEEEEvNT_6ParamsE)
        /*00d4*/ 	.word	0x00000000


	//----- nvinfo : EIATTR_MIN_STACK_SIZE
	.align		4
.L_46:
        /*00d8*/ 	.byte	0x04, 0x12
        /*00da*/ 	.short	(.L_48 - .L_47)
	.align		4
.L_47:
        /*00dc*/ 	.word	index@(_ZN7cutlass13device_kernelIN5flash11enable_sm90INS1_16FlashAttnFwdSm90INS1_25CollectiveMainloopFwdSm90ILi2EN4cute5tupleIJNS5_1CILi1EEES8_S8_EEENS6_IJNS7_ILi128EEENS7_ILi80EEENS7_ILi256EEEEEELi256ENS_10bfloat16_tEfNS_4arch4Sm90ELb0ELb0ELb1ELb0ELb0ELb0ELb0ELb1ELb1ELb1ELb1ELb0EEENS1_21CollectiveEpilogueFwdINS6_IJSA_SC_SB_EEES9_SE_SG_Li256ELb0ELb1ELb1ELb0EEENS1_19SingleTileSchedulerILb0ELb1ELb1ELi128EEEEEEEEEvNT_6ParamsE)
        /*00e0*/ 	.word	0x00000000


	//----- nvinfo : EIATTR_MIN_STACK_SIZE
	.align		4
.L_48:
        /*00e4*/ 	.byte	0x04, 0x12
        /*00e6*/ 	.short	(.L_50 - .L_49)
	.align		4
.L_49:
        /*00e8*/ 	.word	index@(_ZN7cutlass13device_kernelIN5flash11enable_sm90INS1_16FlashAttnFwdSm90INS1_25CollectiveMainloopFwdSm90ILi2EN4cute5tupleIJNS5_1CILi1EEES8_S8_EEENS6_IJNS7_ILi128EEENS7_ILi80EEENS7_ILi256EEEEEELi256ENS_10bfloat16_tEfNS_4arch4Sm90ELb0ELb0ELb1ELb1ELb0ELb0ELb0ELb1ELb1ELb1ELb1ELb0EEENS1_21CollectiveEpilogueFwdINS6_IJSA_SC_SB_EEES9_SE_SG_Li256ELb1ELb1ELb1ELb0EEENS1_36VarlenDynamicPersistentTileSchedulerILi128ELi80ELi256ELi128ELb1ELb1ELb1ELb0ELb1ELb1EEEEEEEEEvNT_6ParamsE)
        /*00ec*/ 	.word	0x00000000


	//----- nvinfo : EIATTR_MIN_STACK_SIZE
	.align		4
.L_50:
        /*00f0*/ 	.byte	0x04, 0x12
        /*00f2*/ 	.short	(.L_52 - .L_51)
	.align		4
.L_51:
        /*00f4*/ 	.word	index@(_ZN7cutlass13device_kernelIN5flash11enable_sm90INS1_16FlashAttnFwdSm90INS1_25CollectiveMainloopFwdSm90ILi2EN4cute5tupleIJNS5_1CILi1EEES8_S8_EEENS6_IJNS7_ILi128EEENS7_ILi80EEENS7_ILi256EEEEEELi256ENS_10bfloat16_tEfNS_4arch4Sm90ELb0ELb0ELb1ELb1ELb0ELb1ELb0ELb1ELb1ELb1ELb1ELb0EEENS1_21CollectiveEpilogueFwdINS6_IJSA_SC_SB_EEES9_SE_SG_Li256ELb1ELb1ELb1ELb0EEENS1_36VarlenDynamicPersistentTileSchedulerILi128ELi80ELi256ELi128ELb1ELb1ELb1ELb0ELb1ELb1EEEEEEEEEvNT_6ParamsE)
        /*00f8*/ 	.word	0x00000000


	//----- nvinfo : EIATTR_MIN_STACK_SIZE
	.align		4
.L_52:
        /*00fc*/ 	.byte	0x04, 0x12
        /*00fe*/ 	.short	(.L_54 - .L_53)
	.align		4
.L_53:
        /*0100*/ 	.word	index@(_ZN7cutlass13device_kernelIN5flash11enable_sm90INS1_16FlashAttnFwdSm90INS1_25CollectiveMainloopFwdSm90ILi2EN4cute5tupleIJNS5_1CILi1EEES8_S8_EEENS6_IJNS7_ILi128EEENS7_ILi64EEENS7_ILi256EEEEEELi256ENS_10bfloat16_tEfNS_4arch4Sm90ELb0ELb1ELb1ELb0ELb0ELb0ELb0ELb1ELb1ELb1ELb1ELb0EEENS1_21CollectiveEpilogueFwdINS6_IJSA_SC_SB_EEES9_SE_SG_Li256ELb0ELb1ELb1ELb0EEENS1_19SingleTileSchedulerILb0ELb1ELb1ELi128EEEEEEEEEvNT_6ParamsE)
        /*0104*/ 	.word	0x00000000


	//----- nvinfo : EIATTR_MIN_STACK_SIZE
	.align		4
.L_54:
        /*0108*/ 	.byte	0x04, 0x12
        /*010a*/ 	.short	(.L_56 - .L_55)
	.align		4
.L_55:
        /*010c*/ 	.word	index@(_ZN7cutlass13device_kernelIN5flash11enable_sm90INS1_16FlashAttnFwdSm90INS1_25CollectiveMainloopFwdSm90ILi2EN4cute5tupleIJNS5_1CILi1EEES8_S8_EEENS6_IJNS7_ILi128EEENS7_ILi64EEENS7_ILi256EEEEEELi256ENS_10bfloat16_tEfNS_4arch4Sm90ELb0ELb1ELb1ELb1ELb0ELb0ELb0ELb1ELb1ELb1ELb1ELb0EEENS1_21CollectiveEpilogueFwdINS6_IJSA_SC_SB_EEES9_SE_SG_Li256ELb1ELb1ELb1ELb0EEENS1_36VarlenDynamicPersistentTileSchedulerILi128ELi64ELi256ELi128ELb1ELb1ELb1ELb1ELb0ELb1EEEEEEEEEvNT_6ParamsE)
        /*0110*/ 	.word	0x00000000


	//----- nvinfo : EIATTR_MIN_STACK_SIZE
	.align		4
.L_56:
        /*0114*/ 	.byte	0x04, 0x12
        /*0116*/ 	.short	(.L_58 - .L_57)
	.align		4
.L_57:
        /*0118*/ 	.word	index@(_ZN7cutlass13device_kernelIN5flash11enable_sm90INS1_16FlashAttnFwdSm90INS1_25CollectiveMainloopFwdSm90ILi2EN4cute5tupleIJNS5_1CILi1EEES8_S8_EEENS6_IJNS7_ILi128EEENS7_ILi64EEENS7_ILi256EEEEEELi256ENS_10bfloat16_tEfNS_4arch4Sm90ELb0ELb1ELb1ELb1ELb0ELb1ELb0ELb1ELb1ELb1ELb1ELb0EEENS1_21CollectiveEpilogueFwdINS6_IJSA_SC_SB_EEES9_SE_SG_Li256ELb1ELb1ELb1ELb0EEENS1_36VarlenDynamicPersistentTileSchedulerILi128ELi64ELi256ELi128ELb1ELb1ELb1ELb1ELb0ELb1EEEEEEEEEvNT_6ParamsE)
        /*011c*/ 	.word	0x00000000


	//----- nvinfo : EIATTR_MIN_STACK_SIZE
	.align		4
.L_58:
        /*0120*/ 	.byte	0x04, 0x12
        /*0122*/ 	.short	(.L_60 - .L_59)
	.align		4
.L_59:
        /*0124*/ 	.word	index@(_ZN7cutlass13device_kernelIN5flash11enable_sm90INS1_16FlashAttnFwdSm90INS1_25CollectiveMainloopFwdSm90ILi2EN4cute5tupleIJNS5_1CILi1EEES8_S8_EEENS6_IJNS7_ILi128EEENS7_ILi80EEENS7_ILi256EEEEEELi256ENS_10bfloat16_tEfNS_4arch4Sm90ELb1ELb0ELb1ELb0ELb0ELb0ELb0ELb1ELb1ELb1ELb1ELb0EEENS1_21CollectiveEpilogueFwdINS6_IJSA_SC_SB_EEES9_SE_SG_Li256ELb0ELb1ELb1ELb0EEENS1_19SingleTileSchedulerILb0ELb1ELb1ELi128EEEEEEEEEvNT_6ParamsE)
        /*0128*/ 	.word	0x00000000


	//----- nvinfo : EIATTR_MIN_STACK_SIZE
	.align		4
.L_60:
        /*012c*/ 	.byte	0x04, 0x12
        /*012e*/ 	.short	(.L_62 - .L_61)
	.align		4
.L_61:
        /*0130*/ 	.word	index@(_ZN7cutlass13device_kernelIN5flash11enable_sm90INS1_16FlashAttnFwdSm90INS1_25CollectiveMainloopFwdSm90ILi2EN4cute5tupleIJNS5_1CILi1EEES8_S8_EEENS6_IJNS7_ILi128EEENS7_ILi80EEENS7_ILi256EEEEEELi256ENS_10bfloat16_tEfNS_4arch4Sm90ELb1ELb0ELb1ELb1ELb0ELb0ELb0ELb1ELb1ELb1ELb1ELb0EEENS1_21CollectiveEpilogueFwdINS6_IJSA_SC_SB_EEES9_SE_SG_Li256ELb1ELb1ELb1ELb0EEENS1_36VarlenDynamicPersistentTileSchedulerILi128ELi80ELi256ELi128ELb1ELb1ELb1ELb1ELb1ELb1EEEEEEEEEvNT_6ParamsE)
        /*0134*/ 	.word	0x00000000


	//----- nvinfo : EIATTR_MIN_STACK_SIZE
	.align		4
.L_62:
        /*0138*/ 	.byte	0x04, 0x12
        /*013a*/ 	.short	(.L_64 - .L_63)
	.align		4
.L_63:
        /*013c*/ 	.word	index@(_ZN7cutlass13device_kernelIN5flash11enable_sm90INS1_16FlashAttnFwdSm90INS1_25CollectiveMainloopFwdSm90ILi2EN4cute5tupleIJNS5_1CILi1EEES8_S8_EEENS6_IJNS7_ILi128EEENS7_ILi80EEENS7_ILi256EEEEEELi256ENS_10bfloat16_tEfNS_4arch4Sm90ELb1ELb0ELb1ELb1ELb0ELb1ELb0ELb1ELb1ELb1ELb1ELb0EEENS1_21CollectiveEpilogueFwdINS6_IJSA_SC_SB_EEES9_SE_SG_Li256ELb1ELb1ELb1ELb0EEENS1_36VarlenDynamicPersistentTileSchedulerILi128ELi80ELi256ELi128ELb1ELb1ELb1ELb1ELb1ELb1EEEEEEEEEvNT_6ParamsE)
        /*0140*/ 	.word	0x00000000
.L_64:


//--------------------- .nv.compat                --------------------------
	.section	.nv.compat,"",@"SHT_CUDA_COMPAT_INFO"
	.align	4
        /*0000*/ 	.byte	0x02, 0x09, 0x01, 0x00, 0x02, 0x02, 0x01, 0x00, 0x02, 0x05, 0x05, 0x00, 0x03, 0x07, 0x01, 0x01
        /*0010*/ 	.byte	0x02, 0x03, 0x00, 0x00, 0x02, 0x06, 0x01, 0x00, 0x04, 0x0b, 0x08, 0x00, 0x00, 0x00, 0x00, 0x00
        /*0020*/ 	.byte	0x00, 0x00, 0x00, 0x00


//--------------------- .nv.info._ZN7cutlass13device_kernelIN5flash11enable_sm90INS1_16FlashAttnFwdSm90INS1_25CollectiveMainloopFwdSm90ILi2EN4cute5tupleIJNS5_1CILi1EEES8_S8_EEENS6_IJNS7_ILi128EEENS7_ILi80EEENS7_ILi256EEEEEELi256ENS_10bfloat16_tEfNS_4arch4Sm90ELb0ELb0ELb1ELb0ELb0ELb0ELb0ELb1ELb1ELb1ELb1ELb0EEENS1_21CollectiveEpilogueFwdINS6_IJSA_SC_SB_EEES9_SE_SG_Li256ELb0ELb1ELb1ELb0EEENS1_19SingleTileSchedulerILb0ELb1ELb1ELi128EEEEEEEEEvNT_6ParamsE --------------------------
	.section	.nv.info._ZN7cutlass13device_kernelIN5flash11enable_sm90INS1_16FlashAttnFwdSm90INS1_25CollectiveMainloopFwdSm90ILi2EN4cute5tupleIJNS5_1CILi1EEES8_S8_EEENS6_IJNS7_ILi128EEENS7_ILi80EEENS7_ILi256EEEEEELi256ENS_10bfloat16_tEfNS_4arch4Sm90ELb0ELb0ELb1ELb0ELb0ELb0ELb0ELb1ELb1ELb1ELb1ELb0EEENS1_21CollectiveEpilogueFwdINS6_IJSA_SC_SB_EEES9_SE_SG_Li256ELb0ELb1ELb1ELb0EEENS1_19SingleTileSchedulerILb0ELb1ELb1ELi128EEEEEEEEEvNT_6ParamsE,"",@"SHT_CUDA_INFO"
	.sectionflags	@""
	.align	4


	//----- nvinfo : EIATTR_CUDA_API_VERSION
	.align		4
        /*0000*/ 	.byte	0x04, 0x37
        /*0002*/ 	.short	(.L_66 - .L_65)
.L_65:
        /*0004*/ 	.word	0x00000082


	//----- nvinfo : EIATTR_KPARAM_INFO
	.align		4
.L_66:
        /*0008*/ 	.byte	0x04, 0x17
        /*000a*/ 	.short	(.L_68 - .L_67)
.L_67:
        /*000c*/ 	.word	0x00000000
        /*0010*/ 	.short	0x0000
        /*0012*/ 	.short	0x0000
        /*0014*/ 	.byte	0x00, 0xf0, 0x01, 0x28


	//----- nvinfo : EIATTR_SPARSE_MMA_MASK
	.align		4
.L_68:
        /*0018*/ 	.byte	0x03, 0x50
        /*001a*/ 	.short	0x0000


	//----- nvinfo : EIATTR_MAXREG_COUNT
	.align		4
        /*001c*/ 	.byte	0x03, 0x1b
        /*001e*/ 	.short	0x00a8


	//----- nvinfo : EIATTR_MERCURY_ISA_VERSION
	.align		4
        /*0020*/ 	.byte	0x03, 0x5f
        /*0022*/ 	.short	0x0101


	//----- nvinfo : EIATTR_VRC_CTA_INIT_COUNT
	.align		4
        /*0024*/ 	.byte	0x02, 0x4a
	.zero		1
	.zero		1


	//----- nvinfo : EIATTR_EXIT_INSTR_OFFSETS
	.align		4
        /*0028*/ 	.byte	0x04, 0x1c
        /*002a*/ 	.short	(.L_70 - .L_69)


	//   ....[0]....
.L_69:
        /*002c*/ 	.word	0x00000010


	//----- nvinfo : EIATTR_MAX_THREADS
	.align		4
.L_70:
        /*0030*/ 	.byte	0x04, 0x05
        /*0032*/ 	.short	(.L_72 - .L_71)
.L_71:
        /*0034*/ 	.word	0x00000180
        /*0038*/ 	.word	0x00000001
        /*003c*/ 	.word	0x00000001


	//----- nvinfo : EIATTR_CBANK_PARAM_SIZE
	.align		4
.L_72:
        /*0040*/ 	.byte	0x03, 0x19
        /*0042*/ 	.short	0x0a00


	//----- nvinfo : EIATTR_PARAM_CBANK
	.align		4
        /*0044*/ 	.byte	0x04, 0x0a
        /*0046*/ 	.short	(.L_74 - .L_73)
	.align		4
.L_73:
        /*0048*/ 	.word	index@(.nv.constant0._ZN7cutlass13device_kernelIN5flash11enable_sm90INS1_16FlashAttnFwdSm90INS1_25CollectiveMainloopFwdSm90ILi2EN4cute5tupleIJNS5_1CILi1EEES8_S8_EEENS6_IJNS7_ILi128EEENS7_ILi80EEENS7_ILi256EEEEEELi256ENS_10bfloat16_tEfNS_4arch4Sm90ELb0ELb0ELb1ELb0ELb0ELb0ELb0ELb1ELb1ELb1ELb1ELb0EEENS1_21CollectiveEpilogueFwdINS6_IJSA_SC_SB_EEES9_SE_SG_Li256ELb0ELb1ELb1ELb0EEENS1_19SingleTileSchedulerILb0ELb1ELb1ELi128EEEEEEEEEvNT_6ParamsE)
        /*004c*/ 	.short	0x0380
        /*004e*/ 	.short	0x0a00


	//----- nvinfo : EIATTR_SW_WAR
	.align		4
.L_74:
        /*0050*/ 	.byte	0x04, 0x36
        /*0052*/ 	.short	(.L_76 - .L_75)
.L_75:
        /*0054*/ 	.word	0x00000008
.L_76:


//--------------------- .nv.info._ZN7cutlass13device_kernelIN5flash11enable_sm90INS1_16FlashAttnFwdSm90INS1_25CollectiveMainloopFwdSm90ILi2EN4cute5tupleIJNS5_1CILi1EEES8_S8_EEENS6_IJNS7_ILi128EEENS7_ILi80EEENS7_ILi256EEEEEELi256ENS_10bfloat16_tEfNS_4arch4Sm90ELb0ELb0ELb1ELb1ELb0ELb0ELb0ELb1ELb1ELb1ELb1ELb0EEENS1_21CollectiveEpilogueFwdINS6_IJSA_SC_SB_EEES9_SE_SG_Li256ELb1ELb1ELb1ELb0EEENS1_36VarlenDynamicPersistentTileSchedulerILi128ELi80ELi256ELi128ELb1ELb1ELb1ELb0ELb1ELb1EEEEEEEEEvNT_6ParamsE --------------------------
	.section	.nv.info._ZN7cutlass13device_kernelIN5flash11enable_sm90INS1_16FlashAttnFwdSm90INS1_25CollectiveMainloopFwdSm90ILi2EN4cute5tupleIJNS5_1CILi1EEES8_S8_EEENS6_IJNS7_ILi128EEENS7_ILi80EEENS7_ILi256EEEEEELi256ENS_10bfloat16_tEfNS_4arch4Sm90ELb0ELb0ELb1ELb1ELb0ELb0ELb0ELb1ELb1ELb1ELb1ELb0EEENS1_21CollectiveEpilogueFwdINS6_IJSA_SC_SB_EEES9_SE_SG_Li256ELb1ELb1ELb1ELb0EEENS1_36VarlenDynamicPersistentTileSchedulerILi128ELi80ELi256ELi128ELb1ELb1ELb1ELb0ELb1ELb1EEEEEEEEEvNT_6ParamsE,"",@"SHT_CUDA_INFO"
	.sectionflags	@""
	.align	4


	//----- nvinfo : EIATTR_CUDA_API_VERSION
	.align		4
        /*0000*/ 	.byte	0x04, 0x37
        /*0002*/ 	.short	(.L_78 - .L_77)
.L_77:
        /*0004*/ 	.word	0x00000082


	//----- nvinfo : EIATTR_KPARAM_INFO
	.align		4
.L_78:
        /*0008*/ 	.byte	0x04, 0x17
        /*000a*/ 	.short	(.L_80 - .L_79)
.L_79:
        /*000c*/ 	.word	0x00000000
        /*0010*/ 	.short	0x0000
        /*0012*/ 	.short	0x0000
        /*0014*/ 	.byte	0x00, 0xf0, 0x01, 0x2a


	//----- nvinfo : EIATTR_SPARSE_MMA_MASK
	.align		4
.L_80:
        /*0018*/ 	.byte	0x03, 0x50
        /*001a*/ 	.short	0x0000


	//----- nvinfo : EIATTR_MAXREG_COUNT
	.align		4
        /*001c*/ 	.byte	0x03, 0x1b
        /*001e*/ 	.short	0x00a8


	//----- nvinfo : EIATTR_MERCURY_ISA_VERSION
	.align		4
        /*0020*/ 	.byte	0x03, 0x5f
        /*0022*/ 	.short	0x0101


	//----- nvinfo : EIATTR_VRC_CTA_INIT_COUNT
	.align		4
        /*0024*/ 	.byte	0x02, 0x4a
	.zero		1
	.zero		1


	//----- nvinfo : EIATTR_EXIT_INSTR_OFFSETS
	.align		4
        /*0028*/ 	.byte	0x04, 0x1c
        /*002a*/ 	.short	(.L_82 - .L_81)


	//   ....[0]....
.L_81:
        /*002c*/ 	.word	0x00000010


	//----- nvinfo : EIATTR_MAX_THREADS
	.align		4
.L_82:
        /*0030*/ 	.byte	0x04, 0x05
        /*0032*/ 	.short	(.L_84 - .L_83)
.L_83:
        /*0034*/ 	.word	0x00000180
        /*0038*/ 	.word	0x00000001
        /*003c*/ 	.word	0x00000001


	//----- nvinfo : EIATTR_CBANK_PARAM_SIZE
	.align		4
.L_84:
        /*0040*/ 	.byte	0x03, 0x19
        /*0042*/ 	.short	0x0a80


	//----- nvinfo : EIATTR_PARAM_CBANK
	.align		4
        /*0044*/ 	.byte	0x04, 0x0a
        /*0046*/ 	.short	(.L_86 - .L_85)
	.align		4
.L_85:
        /*0048*/ 	.word	index@(.nv.constant0._ZN7cutlass13device_kernelIN5flash11enable_sm90INS1_16FlashAttnFwdSm90INS1_25CollectiveMainloopFwdSm90ILi2EN4cute5tupleIJNS5_1CILi1EEES8_S8_EEENS6_IJNS7_ILi128EEENS7_ILi80EEENS7_ILi256EEEEEELi256ENS_10bfloat16_tEfNS_4arch4Sm90ELb0ELb0ELb1ELb1ELb0ELb0ELb0ELb1ELb1ELb1ELb1ELb0EEENS1_21CollectiveEpilogueFwdINS6_IJSA_SC_SB_EEES9_SE_SG_Li256ELb1ELb1ELb1ELb0EEENS1_36VarlenDynamicPersistentTileSchedulerILi128ELi80ELi256ELi128ELb1ELb1ELb1ELb0ELb1ELb1EEEEEEEEEvNT_6ParamsE)
        /*004c*/ 	.short	0x0380
        /*004e*/ 	.short	0x0a80


	//----- nvinfo : EIATTR_SW_WAR
	.align		4
.L_86:
        /*0050*/ 	.byte	0x04, 0x36
        /*0052*/ 	.short	(.L_88 - .L_87)
.L_87:
        /*0054*/ 	.word	0x00000008
.L_88:


//--------------------- .nv.info._ZN7cutlass13device_kernelIN5flash11enable_sm90INS1_16FlashAttnFwdSm90INS1_25CollectiveMainloopFwdSm90ILi2EN4cute5tupleIJNS5_1CILi1EEES8_S8_EEENS6_IJNS7_ILi128EEENS7_ILi80EEENS7_ILi256EEEEEELi256ENS_10bfloat16_tEfNS_4arch4Sm90ELb0ELb0ELb1ELb1ELb0ELb1ELb0ELb1ELb1ELb1ELb1ELb0EEENS1_21CollectiveEpilogueFwdINS6_IJSA_SC_SB_EEES9_SE_SG_Li256ELb1ELb1ELb1ELb0EEENS1_36VarlenDynamicPersistentTileSchedulerILi128ELi80ELi256ELi128ELb1ELb1ELb1ELb0ELb1ELb1EEEEEEEEEvNT_6ParamsE --------------------------
	.section	.nv.info._ZN7cutlass13device_kernelIN5flash11enable_sm90INS1_16FlashAttnFwdSm90INS1_25CollectiveMainloopFwdSm90ILi2EN4cute5tupleIJNS5_1CILi1EEES8_S8_EEENS6_IJNS7_ILi128EEENS7_ILi80EEENS7_ILi256EEEEEELi256ENS_10bfloat16_tEfNS_4arch4Sm90ELb0ELb0ELb1ELb1ELb0ELb1ELb0ELb1ELb1ELb1ELb1ELb0EEENS1_21CollectiveEpilogueFwdINS6_IJSA_SC_SB_EEES9_SE_SG_Li256ELb1ELb1ELb1ELb0EEENS1_36VarlenDynamicPersistentTileSchedulerILi128ELi80ELi256ELi128ELb1ELb1ELb1ELb0ELb1ELb1EEEEEEEEEvNT_6ParamsE,"",@"SHT_CUDA_INFO"
	.sectionflags	@""
	.align	4


	//----- nvinfo : EIATTR_CUDA_API_VERSION
	.align		4
        /*0000*/ 	.byte	0x04, 0x37
        /*0002*/ 	.short	(.L_90 - .L_89)
.L_89:
        /*0004*/ 	.word	0x00000082


	//----- nvinfo : EIATTR_KPARAM_INFO
	.align		4
.L_90:
        /*0008*/ 	.byte	0x04, 0x17
        /*000a*/ 	.short	(.L_92 - .L_91)
.L_91:
        /*000c*/ 	.word	0x00000000
        /*0010*/ 	.short	0x0000
        /*0012*/ 	.short	0x0000
        /*0014*/ 	.byte	0x00, 0xf0, 0x01, 0x2a


	//----- nvinfo : EIATTR_SPARSE_MMA_MASK
	.align		4
.L_92:
        /*0018*/ 	.byte	0x03, 0x50
        /*001a*/ 	.short	0x0000


	//----- nvinfo : EIATTR_MAXREG_COUNT
	.align		4
        /*001c*/ 	.byte	0x03, 0x1b
        /*001e*/ 	.short	0x00a8


	//----- nvinfo : EIATTR_MERCURY_ISA_VERSION
	.align		4
        /*0020*/ 	.byte	0x03, 0x5f
        /*0022*/ 	.short	0x0101


	//----- nvinfo : EIATTR_VRC_CTA_INIT_COUNT
	.align		4
        /*0024*/ 	.byte	0x02, 0x4a
	.zero		1
	.zero		1


	//----- nvinfo : EIATTR_EXIT_INSTR_OFFSETS
	.align		4
        /*0028*/ 	.byte	0x04, 0x1c
        /*002a*/ 	.short	(.L_94 - .L_93)


	//   ....[0]....
.L_93:
        /*002c*/ 	.word	0x00000010


	//----- nvinfo : EIATTR_MAX_THREADS
	.align		4
.L_94:
        /*0030*/ 	.byte	0x04, 0x05
        /*0032*/ 	.short	(.L_96 - .L_95)
.L_95:
        /*0034*/ 	.word	0x00000180
        /*0038*/ 	.word	0x00000001
        /*003c*/ 	.word	0x00000001


	//----- nvinfo : EIATTR_CBANK_PARAM_SIZE
	.align		4
.L_96:
        /*0040*/ 	.byte	0x03, 0x19
        /*0042*/ 	.short	0x0a80


	//----- nvinfo : EIATTR_PARAM_CBANK
	.align		4
        /*0044*/ 	.byte	0x04, 0x0a
        /*0046*/ 	.short	(.L_98 - .L_97)
	.align		4
.L_97:
        /*0048*/ 	.word	index@(.nv.constant0._ZN7cutlass13device_kernelIN5flash11enable_sm90INS1_16FlashAttnFwdSm90INS1_25CollectiveMainloopFwdSm90ILi2EN4cute5tupleIJNS5_1CILi1EEES8_S8_EEENS6_IJNS7_ILi128EEENS7_ILi80EEENS7_ILi256EEEEEELi256ENS_10bfloat16_tEfNS_4arch4Sm90ELb0ELb0ELb1ELb1ELb0ELb1ELb0ELb1ELb1ELb1ELb1ELb0EEENS1_21CollectiveEpilogueFwdINS6_IJSA_SC_SB_EEES9_SE_SG_Li256ELb1ELb1ELb1ELb0EEENS1_36VarlenDynamicPersistentTileSchedulerILi128ELi80ELi256ELi128ELb1ELb1ELb1ELb0ELb1ELb1EEEEEEEEEvNT_6ParamsE)
        /*004c*/ 	.short	0x0380
        /*004e*/ 	.short	0x0a80


	//----- nvinfo : EIATTR_SW_WAR
	.align		4
.L_98:
        /*0050*/ 	.byte	0x04, 0x36
        /*0052*/ 	.short	(.L_100 - .L_99)
.L_99:
        /*0054*/ 	.word	0x00000008
.L_100:


//--------------------- .nv.info._ZN7cutlass13device_kernelIN5flash11enable_sm90INS1_16FlashAttnFwdSm90INS1_25CollectiveMainloopFwdSm90ILi2EN4cute5tupleIJNS5_1CILi1EEES8_S8_EEENS6_IJNS7_ILi128EEENS7_ILi64EEENS7_ILi256EEEEEELi256ENS_10bfloat16_tEfNS_4arch4Sm90ELb0ELb1ELb1ELb0ELb0ELb0ELb0ELb1ELb1ELb1ELb1ELb0EEENS1_21CollectiveEpilogueFwdINS6_IJSA_SC_SB_EEES9_SE_SG_Li256ELb0ELb1ELb1ELb0EEENS1_19SingleTileSchedulerILb0ELb1ELb1ELi128EEEEEEEEEvNT_6ParamsE --------------------------
	.section	.nv.info._ZN7cutlass13device_kernelIN5flash11enable_sm90INS1_16FlashAttnFwdSm90INS1_25CollectiveMainloopFwdSm90ILi2EN4cute5tupleIJNS5_1CILi1EEES8_S8_EEENS6_IJNS7_ILi128EEENS7_ILi64EEENS7_ILi256EEEEEELi256ENS_10bfloat16_tEfNS_4arch4Sm90ELb0ELb1ELb1ELb0ELb0ELb0ELb0ELb1ELb1ELb1ELb1ELb0EEENS1_21CollectiveEpilogueFwdINS6_IJSA_SC_SB_EEES9_SE_SG_Li256ELb0ELb1ELb1ELb0EEENS1_19SingleTileSchedulerILb0ELb1ELb1ELi128EEEEEEEEEvNT_6ParamsE,"",@"SHT_CUDA_INFO"
	.sectionflags	@""
	.align	4


	//----- nvinfo : EIATTR_CUDA_API_VERSION
	.align		4
        /*0000*/ 	.byte	0x04, 0x37
        /*0002*/ 	.short	(.L_102 - .L_101)
.L_101:
        /*0004*/ 	.word	0x00000082


	//----- nvinfo : EIATTR_KPARAM_INFO
	.align		4
.L_102:
        /*0008*/ 	.byte	0x04, 0x17
        /*000a*/ 	.short	(.L_104 - .L_103)
.L_103:
        /*000c*/ 	.word	0x00000000
        /*0010*/ 	.short	0x0000
        /*0012*/ 	.short	0x0000
        /*0014*/ 	.byte	0x00, 0xf0, 0x01, 0x28


	//----- nvinfo : EIATTR_SPARSE_MMA_MASK
	.align		4
.L_104:
        /*0018*/ 	.byte	0x03, 0x50
        /*001a*/ 	.short	0x0000


	//----- nvinfo : EIATTR_MAXREG_COUNT
	.align		4
        /*001c*/ 	.byte	0x03, 0x1b
        /*001e*/ 	.short	0x00a8


	//----- nvinfo : EIATTR_MERCURY_ISA_VERSION
	.align		4
        /*0020*/ 	.byte	0x03, 0x5f
        /*0022*/ 	.short	0x0101


	//----- nvinfo : EIATTR_VRC_CTA_INIT_COUNT
	.align		4
        /*0024*/ 	.byte	0x02, 0x4a
	.zero		1
	.zero		1


	//----- nvinfo : EIATTR_EXIT_INSTR_OFFSETS
	.align		4
        /*0028*/ 	.byte	0x04, 0x1c
        /*002a*/ 	.short	(.L_106 - .L_105)


	//   ....[0]....
.L_105:
        /*002c*/ 	.word	0x00000010


	//----- nvinfo : EIATTR_MAX_THREADS
	.align		4
.L_106:
        /*0030*/ 	.byte	0x04, 0x05
        /*0032*/ 	.short	(.L_108 - .L_107)
.L_107:
        /*0034*/ 	.word	0x00000180
        /*0038*/ 	.word	0x00000001
        /*003c*/ 	.word	0x00000001


	//----- nvinfo : EIATTR_CBANK_PARAM_SIZE
	.align		4
.L_108:
        /*0040*/ 	.byte	0x03, 0x19
        /*0042*/ 	.short	0x0a00


	//----- nvinfo : EIATTR_PARAM_CBANK
	.align		4
        /*0044*/ 	.byte	0x04, 0x0a
        /*0046*/ 	.short	(.L_110 - .L_109)
	.align		4
.L_109:
        /*0048*/ 	.word	index@(.nv.constant0._ZN7cutlass13device_kernelIN5flash11enable_sm90INS1_16FlashAttnFwdSm90INS1_25CollectiveMainloopFwdSm90ILi2EN4cute5tupleIJNS5_1CILi1EEES8_S8_EEENS6_IJNS7_ILi128EEENS7_ILi64EEENS7_ILi256EEEEEELi256ENS_10bfloat16_tEfNS_4arch4Sm90ELb0ELb1ELb1ELb0ELb0ELb0ELb0ELb1ELb1ELb1ELb1ELb0EEENS1_21CollectiveEpilogueFwdINS6_IJSA_SC_SB_EEES9_SE_SG_Li256ELb0ELb1ELb1ELb0EEENS1_19SingleTileSchedulerILb0ELb1ELb1ELi128EEEEEEEEEvNT_6ParamsE)
        /*004c*/ 	.short	0x0380
        /*004e*/ 	.short	0x0a00


	//----- nvinfo : EIATTR_SW_WAR
	.align		4
.L_110:
        /*0050*/ 	.byte	0x04, 0x36
        /*0052*/ 	.short	(.L_112 - .L_111)
.L_111:
        /*0054*/ 	.word	0x00000008
.L_112:


//--------------------- .nv.info._ZN7cutlass13device_kernelIN5flash11enable_sm90INS1_16FlashAttnFwdSm90INS1_25CollectiveMainloopFwdSm90ILi2EN4cute5tupleIJNS5_1CILi1EEES8_S8_EEENS6_IJNS7_ILi128EEENS7_ILi64EEENS7_ILi256EEEEEELi256ENS_10bfloat16_tEfNS_4arch4Sm90ELb0ELb1ELb1ELb1ELb0ELb0ELb0ELb1ELb1ELb1ELb1ELb0EEENS1_21CollectiveEpilogueFwdINS6_IJSA_SC_SB_EEES9_SE_SG_Li256ELb1ELb1ELb1ELb0EEENS1_36VarlenDynamicPersistentTileSchedulerILi128ELi64ELi256ELi128ELb1ELb1ELb1ELb1ELb0ELb1EEEEEEEEEvNT_6ParamsE --------------------------
	.section	.nv.info._ZN7cutlass13device_kernelIN5flash11enable_sm90INS1_16FlashAttnFwdSm90INS1_25CollectiveMainloopFwdSm90ILi2EN4cute5tupleIJNS5_1CILi1EEES8_S8_EEENS6_IJNS7_ILi128EEENS7_ILi64EEENS7_ILi256EEEEEELi256ENS_10bfloat16_tEfNS_4arch4Sm90ELb0ELb1ELb1ELb1ELb0ELb0ELb0ELb1ELb1ELb1ELb1ELb0EEENS1_21CollectiveEpilogueFwdINS6_IJSA_SC_SB_EEES9_SE_SG_Li256ELb1ELb1ELb1ELb0EEENS1_36VarlenDynamicPersistentTileSchedulerILi128ELi64ELi256ELi128ELb1ELb1ELb1ELb1ELb0ELb1EEEEEEEEEvNT_6ParamsE,"",@"SHT_CUDA_INFO"
	.sectionflags	@""
	.align	4


	//----- nvinfo : EIATTR_CUDA_API_VERSION
	.align		4
        /*0000*/ 	.byte	0x04, 0x37
        /*0002*/ 	.short	(.L_114 - .L_113)
.L_113:
        /*0004*/ 	.word	0x00000082


	//----- nvinfo : EIATTR_KPARAM_INFO
	.align		4
.L_114:
        /*0008*/ 	.byte	0x04, 0x17
        /*000a*/ 	.short	(.L_116 - .L_115)
.L_115:
        /*000c*/ 	.word	0x00000000
        /*0010*/ 	.short	0x0000
        /*0012*/ 	.short	0x0000
        /*0014*/ 	.byte	0x00, 0xf0, 0x01, 0x2a


	//----- nvinfo : EIATTR_SPARSE_MMA_MASK
	.align		4
.L_116:
        /*0018*/ 	.byte	0x03, 0x50
        /*001a*/ 	.short	0x0000


	//----- nvinfo : EIATTR_MAXREG_COUNT
	.align		4
        /*001c*/ 	.byte	0x03, 0x1b
        /*001e*/ 	.short	0x00a8


	//----- nvinfo : EIATTR_MERCURY_ISA_VERSION
	.align		4
        /*0020*/ 	.byte	0x03, 0x5f
        /*0022*/ 	.short	0x0101


	//----- nvinfo : EIATTR_VRC_CTA_INIT_COUNT
	.align		4
        /*0024*/ 	.byte	0x02, 0x4a
	.zero		1
	.zero		1


	//----- nvinfo : EIATTR_EXIT_INSTR_OFFSETS
	.align		4
        /*0028*/ 	.byte	0x04, 0x1c
        /*002a*/ 	.short	(.L_118 - .L_117)


	//   ....[0]....
.L_117:
        /*002c*/ 	.word	0x00000010


	//----- nvinfo : EIATTR_MAX_THREADS
	.align		4
.L_118:
        /*0030*/ 	.byte	0x04, 0x05
        /*0032*/ 	.short	(.L_120 - .L_119)
.L_119:
        /*0034*/ 	.word	0x00000180
        /*0038*/ 	.word	0x00000001
        /*003c*/ 	.word	0x00000001


	//----- nvinfo : EIATTR_CBANK_PARAM_SIZE
	.align		4
.L_120:
        /*0040*/ 	.byte	0x03, 0x19
        /*0042*/ 	.short	0x0a80


	//----- nvinfo : EIATTR_PARAM_CBANK
	.align		4
        /*0044*/ 	.byte	0x04, 0x0a
        /*0046*/ 	.short	(.L_122 - .L_121)
	.align		4
.L_121:
        /*0048*/ 	.word	index@(.nv.constant0._ZN7cutlass13device_kernelIN5flash11enable_sm90INS1_16FlashAttnFwdSm90INS1_25CollectiveMainloopFwdSm90ILi2EN4cute5tupleIJNS5_1CILi1EEES8_S8_EEENS6_IJNS7_ILi128EEENS7_ILi64EEENS7_ILi256EEEEEELi256ENS_10bfloat16_tEfNS_4arch4Sm90ELb0ELb1ELb1ELb1ELb0ELb0ELb0ELb1ELb1ELb1ELb1ELb0EEENS1_21CollectiveEpilogueFwdINS6_IJSA_SC_SB_EEES9_SE_SG_Li256ELb1ELb1ELb1ELb0EEENS1_36VarlenDynamicPersistentTileSchedulerILi128ELi64ELi256ELi128ELb1ELb1ELb1ELb1ELb0ELb1EEEEEEEEEvNT_6ParamsE)
        /*004c*/ 	.short	0x0380
        /*004e*/ 	.short	0x0a80


	//----- nvinfo : EIATTR_SW_WAR
	.align		4
.L_122:
        /*0050*/ 	.byte	0x04, 0x36
        /*0052*/ 	.short	(.L_124 - .L_123)
.L_123:
        /*0054*/ 	.word	0x00000008
.L_124:


//--------------------- .nv.info._ZN7cutlass13device_kernelIN5flash11enable_sm90INS1_16FlashAttnFwdSm90INS1_25CollectiveMainloopFwdSm90ILi2EN4cute5tupleIJNS5_1CILi1EEES8_S8_EEENS6_IJNS7_ILi128EEENS7_ILi64EEENS7_ILi256EEEEEELi256ENS_10bfloat16_tEfNS_4arch4Sm90ELb0ELb1ELb1ELb1ELb0ELb1ELb0ELb1ELb1ELb1ELb1ELb0EEENS1_21CollectiveEpilogueFwdINS6_IJSA_SC_SB_EEES9_SE_SG_Li256ELb1ELb1ELb1ELb0EEENS1_36VarlenDynamicPersistentTileSchedulerILi128ELi64ELi256ELi128ELb1ELb1ELb1ELb1ELb0ELb1EEEEEEEEEvNT_6ParamsE --------------------------
	.section	.nv.info._ZN7cutlass13device_kernelIN5flash11enable_sm90INS1_16FlashAttnFwdSm90INS1_25CollectiveMainloopFwdSm90ILi2EN4cute5tupleIJNS5_1CILi1EEES8_S8_EEENS6_IJNS7_ILi128EEENS7_ILi64EEENS7_ILi256EEEEEELi256ENS_10bfloat16_tEfNS_4arch4Sm90ELb0ELb1ELb1ELb1ELb0ELb1ELb0ELb1ELb1ELb1ELb1ELb0EEENS1_21CollectiveEpilogueFwdINS6_IJSA_SC_SB_EEES9_SE_SG_Li256ELb1ELb1ELb1ELb0EEENS1_36VarlenDynamicPersistentTileSchedulerILi128ELi64ELi256ELi128ELb1ELb1ELb1ELb1ELb0ELb1EEEEEEEEEvNT_6ParamsE,"",@"SHT_CUDA_INFO"
	.sectionflags	@""
	.align	4


	//----- nvinfo : EIATTR_CUDA_API_VERSION
	.align		4
        /*0000*/ 	.byte	0x04, 0x37
        /*0002*/ 	.short	(.L_126 - .L_125)
.L_125:
        /*0004*/ 	.word	0x00000082


	//----- nvinfo : EIATTR_KPARAM_INFO
	.align		4
.L_126:
        /*0008*/ 	.byte	0x04, 0x17
        /*000a*/ 	.short	(.L_128 - .L_127)
.L_127:
        /*000c*/ 	.word	0x00000000
        /*0010*/ 	.short	0x0000
        /*0012*/ 	.short	0x0000
        /*0014*/ 	.byte	0x00, 0xf0, 0x01, 0x2a


	//----- nvinfo : EIATTR_SPARSE_MMA_MASK
	.align		4
.L_128:
        /*0018*/ 	.byte	0x03, 0x50
        /*001a*/ 	.short	0x0000


	//----- nvinfo : EIATTR_MAXREG_COUNT
	.align		4
        /*001c*/ 	.byte	0x03, 0x1b
        /*001e*/ 	.short	0x00a8


	//----- nvinfo : EIATTR_MERCURY_ISA_VERSION
	.align		4
        /*0020*/ 	.byte	0x03, 0x5f
        /*0022*/ 	.short	0x0101


	//----- nvinfo : EIATTR_VRC_CTA_INIT_COUNT
	.align		4
        /*0024*/ 	.byte	0x02, 0x4a
	.zero		1
	.zero		1


	//----- nvinfo : EIATTR_EXIT_INSTR_OFFSETS
	.align		4
        /*0028*/ 	.byte	0x04, 0x1c
        /*002a*/ 	.short	(.L_130 - .L_129)


	//   ....[0]....
.L_129:
        /*002c*/ 	.word	0x00000010


	//----- nvinfo : EIATTR_MAX_THREADS
	.align		4
.L_130:
        /*0030*/ 	.byte	0x04, 0x05
        /*0032*/ 	.short	(.L_132 - .L_131)
.L_131:
        /*0034*/ 	.word	0x00000180
        /*0038*/ 	.word	0x00000001
        /*003c*/ 	.word	0x00000001


	//----- nvinfo : EIATTR_CBANK_PARAM_SIZE
	.align		4
.L_132:
        /*0040*/ 	.byte	0x03, 0x19
        /*0042*/ 	.short	0x0a80


	//----- nvinfo : EIATTR_PARAM_CBANK
	.align		4
        /*0044*/ 	.byte	0x04, 0x0a
        /*0046*/ 	.short	(.L_134 - .L_133)
	.align		4
.L_133:
        /*0048*/ 	.word	index@(.nv.constant0._ZN7cutlass13device_kernelIN5flash11enable_sm90INS1_16FlashAttnFwdSm90INS1_25CollectiveMainloopFwdSm90ILi2EN4cute5tupleIJNS5_1CILi1EEES8_S8_EEENS6_IJNS7_ILi128EEENS7_ILi64EEENS7_ILi256EEEEEELi256ENS_10bfloat16_tEfNS_4arch4Sm90ELb0ELb1ELb1ELb1ELb0ELb1ELb0ELb1ELb1ELb1ELb1ELb0EEENS1_21CollectiveEpilogueFwdINS6_IJSA_SC_SB_EEES9_SE_SG_Li256ELb1ELb1ELb1ELb0EEENS1_36VarlenDynamicPersistentTileSchedulerILi128ELi64ELi256ELi128ELb1ELb1ELb1ELb1ELb0ELb1EEEEEEEEEvNT_6ParamsE)
        /*004c*/ 	.short	0x0380
        /*004e*/ 	.short	0x0a80


	//----- nvinfo : EIATTR_SW_WAR
	.align		4
.L_134:
        /*0050*/ 	.byte	0x04, 0x36
        /*0052*/ 	.short	(.L_136 - .L_135)
.L_135:
        /*0054*/ 	.word	0x00000008
.L_136:


//--------------------- .nv.info._ZN7cutlass13device_kernelIN5flash11enable_sm90INS1_16FlashAttnFwdSm90INS1_25CollectiveMainloopFwdSm90ILi2EN4cute5tupleIJNS5_1CILi1EEES8_S8_EEENS6_IJNS7_ILi128EEENS7_ILi80EEENS7_ILi256EEEEEELi256ENS_10bfloat16_tEfNS_4arch4Sm90ELb1ELb0ELb1ELb0ELb0ELb0ELb0ELb1ELb1ELb1ELb1ELb0EEENS1_21CollectiveEpilogueFwdINS6_IJSA_SC_SB_EEES9_SE_SG_Li256ELb0ELb1ELb1ELb0EEENS1_19SingleTileSchedulerILb0ELb1ELb1ELi128EEEEEEEEEvNT_6ParamsE --------------------------
	.section	.nv.info._ZN7cutlass13device_kernelIN5flash11enable_sm90INS1_16FlashAttnFwdSm90INS1_25CollectiveMainloopFwdSm90ILi2EN4cute5tupleIJNS5_1CILi1EEES8_S8_EEENS6_IJNS7_ILi128EEENS7_ILi80EEENS7_ILi256EEEEEELi256ENS_10bfloat16_tEfNS_4arch4Sm90ELb1ELb0ELb1ELb0ELb0ELb0ELb0ELb1ELb1ELb1ELb1ELb0EEENS1_21CollectiveEpilogueFwdINS6_IJSA_SC_SB_EEES9_SE_SG_Li256ELb0ELb1ELb1ELb0EEENS1_19SingleTileSchedulerILb0ELb1ELb1ELi128EEEEEEEEEvNT_6ParamsE,"",@"SHT_CUDA_INFO"
	.sectionflags	@""
	.align	4


	//----- nvinfo : EIATTR_CUDA_API_VERSION
	.align		4
        /*0000*/ 	.byte	0x04, 0x37
        /*0002*/ 	.short	(.L_138 - .L_137)
.L_137:
        /*0004*/ 	.word	0x00000082


	//----- nvinfo : EIATTR_KPARAM_INFO
	.align		4
.L_138:
        /*0008*/ 	.byte	0x04, 0x17
        /*000a*/ 	.short	(.L_140 - .L_139)
.L_139:
        /*000c*/ 	.word	0x00000000
        /*0010*/ 	.short	0x0000
        /*0012*/ 	.short	0x0000
        /*0014*/ 	.byte	0x00, 0xf0, 0x01, 0x28


	//----- nvinfo : EIATTR_SPARSE_MMA_MASK
	.align		4
.L_140:
        /*0018*/ 	.byte	0x03, 0x50
        /*001a*/ 	.short	0x0000


	//----- nvinfo : EIATTR_MAXREG_COUNT
	.align		4
        /*001c*/ 	.byte	0x03, 0x1b
        /*001e*/ 	.short	0x00a8


	//----- nvinfo : EIATTR_MERCURY_ISA_VERSION
	.align		4
        /*0020*/ 	.byte	0x03, 0x5f
        /*0022*/ 	.short	0x0101


	//----- nvinfo : EIATTR_VRC_CTA_INIT_COUNT
	.align		4
        /*0024*/ 	.byte	0x02, 0x4a
	.zero		1
	.zero		1


	//----- nvinfo : EIATTR_EXIT_INSTR_OFFSETS
	.align		4
        /*0028*/ 	.byte	0x04, 0x1c
        /*002a*/ 	.short	(.L_142 - .L_141)


	//   ....[0]....
.L_141:
        /*002c*/ 	.word	0x00000010


	//----- nvinfo : EIATTR_MAX_THREADS
	.align		4
.L_142:
        /*0030*/ 	.byte	0x04, 0x05
        /*0032*/ 	.short	(.L_144 - .L_143)
.L_143:
        /*0034*/ 	.word	0x00000180
        /*0038*/ 	.word	0x00000001
        /*003c*/ 	.word	0x00000001


	//----- nvinfo : EIATTR_CBANK_PARAM_SIZE
	.align		4
.L_144:
        /*0040*/ 	.byte	0x03, 0x19
        /*0042*/ 	.short	0x0a00


	//----- nvinfo : EIATTR_PARAM_CBANK
	.align		4
        /*0044*/ 	.byte	0x04, 0x0a
        /*0046*/ 	.short	(.L_146 - .L_145)
	.align		4
.L_145:
        /*0048*/ 	.word	index@(.nv.constant0._ZN7cutlass13device_kernelIN5flash11enable_sm90INS1_16FlashAttnFwdSm90INS1_25CollectiveMainloopFwdSm90ILi2EN4cute5tupleIJNS5_1CILi1EEES8_S8_EEENS6_IJNS7_ILi128EEENS7_ILi80EEENS7_ILi256EEEEEELi256ENS_10bfloat16_tEfNS_4arch4Sm90ELb1ELb0ELb1ELb0ELb0ELb0ELb0ELb1ELb1ELb1ELb1ELb0EEENS1_21CollectiveEpilogueFwdINS6_IJSA_SC_SB_EEES9_SE_SG_Li256ELb0ELb1ELb1ELb0EEENS1_19SingleTileSchedulerILb0ELb1ELb1ELi128EEEEEEEEEvNT_6ParamsE)
        /*004c*/ 	.short	0x0380
        /*004e*/ 	.short	0x0a00


	//----- nvinfo : EIATTR_SW_WAR
	.align		4
.L_146:
        /*0050*/ 	.byte	0x04, 0x36
        /*0052*/ 	.short	(.L_148 - .L_147)
.L_147:
        /*0054*/ 	.word	0x00000008
.L_148:


//--------------------- .nv.info._ZN7cutlass13device_kernelIN5flash11enable_sm90INS1_16FlashAttnFwdSm90INS1_25CollectiveMainloopFwdSm90ILi2EN4cute5tupleIJNS5_1CILi1EEES8_S8_EEENS6_IJNS7_ILi128EEENS7_ILi80EEENS7_ILi256EEEEEELi256ENS_10bfloat16_tEfNS_4arch4Sm90ELb1ELb0ELb1ELb1ELb0ELb0ELb0ELb1ELb1ELb1ELb1ELb0EEENS1_21CollectiveEpilogueFwdINS6_IJSA_SC_SB_EEES9_SE_SG_Li256ELb1ELb1ELb1ELb0EEENS1_36VarlenDynamicPersistentTileSchedulerILi128ELi80ELi256ELi128ELb1ELb1ELb1ELb1ELb1ELb1EEEEEEEEEvNT_6ParamsE --------------------------
	.section	.nv.info._ZN7cutlass13device_kernelIN5flash11enable_sm90INS1_16FlashAttnFwdSm90INS1_25CollectiveMainloopFwdSm90ILi2EN4cute5tupleIJNS5_1CILi1EEES8_S8_EEENS6_IJNS7_ILi128EEENS7_ILi80EEENS7_ILi256EEEEEELi256ENS_10bfloat16_tEfNS_4arch4Sm90ELb1ELb0ELb1ELb1ELb0ELb0ELb0ELb1ELb1ELb1ELb1ELb0EEENS1_21CollectiveEpilogueFwdINS6_IJSA_SC_SB_EEES9_SE_SG_Li256ELb1ELb1ELb1ELb0EEENS1_36VarlenDynamicPersistentTileSchedulerILi128ELi80ELi256ELi128ELb1ELb1ELb1ELb1ELb1ELb1EEEEEEEEEvNT_6ParamsE,"",@"SHT_CUDA_INFO"
	.sectionflags	@""
	.align	4


	//----- nvinfo : EIATTR_CUDA_API_VERSION
	.align		4
        /*0000*/ 	.byte	0x04, 0x37
        /*0002*/ 	.short	(.L_150 - .L_149)
.L_149:
        /*0004*/ 	.word	0x00000082


	//----- nvinfo : EIATTR_KPARAM_INFO
	.align		4
.L_150:
        /*0008*/ 	.byte	0x04, 0x17
        /*000a*/ 	.short	(.L_152 - .L_151)
.L_151:
        /*000c*/ 	.word	0x00000000
        /*0010*/ 	.short	0x0000
        /*0012*/ 	.short	0x0000
        /*0014*/ 	.byte	0x00, 0xf0, 0x01, 0x2a


	//----- nvinfo : EIATTR_SPARSE_MMA_MASK
	.align		4
.L_152:
        /*0018*/ 	.byte	0x03, 0x50
        /*001a*/ 	.short	0x0000


	//----- nvinfo : EIATTR_MAXREG_COUNT
	.align		4
        /*001c*/ 	.byte	0x03, 0x1b
        /*001e*/ 	.short	0x00a8


	//----- nvinfo : EIATTR_MERCURY_ISA_VERSION
	.align		4
        /*0020*/ 	.byte	0x03, 0x5f
        /*0022*/ 	.short	0x0101


	//----- nvinfo : EIATTR_VRC_CTA_INIT_COUNT
	.align		4
        /*0024*/ 	.byte	0x02, 0x4a
	.zero		1
	.zero		1


	//----- nvinfo : EIATTR_EXIT_INSTR_OFFSETS
	.align		4
        /*0028*/ 	.byte	0x04, 0x1c
        /*002a*/ 	.short	(.L_154 - .L_153)


	//   ....[0]....
.L_153:
        /*002c*/ 	.word	0x00000010


	//----- nvinfo : EIATTR_MAX_THREADS
	.align		4
.L_154:
        /*0030*/ 	.byte	0x04, 0x05
        /*0032*/ 	.short	(.L_156 - .L_155)
.L_155:
        /*0034*/ 	.word	0x00000180
        /*0038*/ 	.word	0x00000001
        /*003c*/ 	.word	0x00000001


	//----- nvinfo : EIATTR_CBANK_PARAM_SIZE
	.align		4
.L_156:
        /*0040*/ 	.byte	0x03, 0x19
        /*0042*/ 	.short	0x0a80


	//----- nvinfo : EIATTR_PARAM_CBANK
	.align		4
        /*0044*/ 	.byte	0x04, 0x0a
        /*0046*/ 	.short	(.L_158 - .L_157)
	.align		4
.L_157:
        /*0048*/ 	.word	index@(.nv.constant0._ZN7cutlass13device_kernelIN5flash11enable_sm90INS1_16FlashAttnFwdSm90INS1_25CollectiveMainloopFwdSm90ILi2EN4cute5tupleIJNS5_1CILi1EEES8_S8_EEENS6_IJNS7_ILi128EEENS7_ILi80EEENS7_ILi256EEEEEELi256ENS_10bfloat16_tEfNS_4arch4Sm90ELb1ELb0ELb1ELb1ELb0ELb0ELb0ELb1ELb1ELb1ELb1ELb0EEENS1_21CollectiveEpilogueFwdINS6_IJSA_SC_SB_EEES9_SE_SG_Li256ELb1ELb1ELb1ELb0EEENS1_36VarlenDynamicPersistentTileSchedulerILi128ELi80ELi256ELi128ELb1ELb1ELb1ELb1ELb1ELb1EEEEEEEEEvNT_6ParamsE)
        /*004c*/ 	.short	0x0380
        /*004e*/ 	.short	0x0a80


	//----- nvinfo : EIATTR_SW_WAR
	.align		4
.L_158:
        /*0050*/ 	.byte	0x04, 0x36
        /*0052*/ 	.short	(.L_160 - .L_159)
.L_159:
        /*0054*/ 	.word	0x00000008
.L_160:


//--------------------- .nv.info._ZN7cutlass13device_kernelIN5flash11enable_sm90INS1_16FlashAttnFwdSm90INS1_25CollectiveMainloopFwdSm90ILi2EN4cute5tupleIJNS5_1CILi1EEES8_S8_EEENS6_IJNS7_ILi128EEENS7_ILi80EEENS7_ILi256EEEEEELi256ENS_10bfloat16_tEfNS_4arch4Sm90ELb1ELb0ELb1ELb1ELb0ELb1ELb0ELb1ELb1ELb1ELb1ELb0EEENS1_21CollectiveEpilogueFwdINS6_IJSA_SC_SB_EEES9_SE_SG_Li256ELb1ELb1ELb1ELb0EEENS1_36VarlenDynamicPersistentTileSchedulerILi128ELi80ELi256ELi128ELb1ELb1ELb1ELb1ELb1ELb1EEEEEEEEEvNT_6ParamsE --------------------------
	.section	.nv.info._ZN7cutlass13device_kernelIN5flash11enable_sm90INS1_16FlashAttnFwdSm90INS1_25CollectiveMainloopFwdSm90ILi2EN4cute5tupleIJNS5_1CILi1EEES8_S8_EEENS6_IJNS7_ILi128EEENS7_ILi80EEENS7_ILi256EEEEEELi256ENS_10bfloat16_tEfNS_4arch4Sm90ELb1ELb0ELb1ELb1ELb0ELb1ELb0ELb1ELb1ELb1ELb1ELb0EEENS1_21CollectiveEpilogueFwdINS6_IJSA_SC_SB_EEES9_SE_SG_Li256ELb1ELb1ELb1ELb0EEENS1_36VarlenDynamicPersistentTileSchedulerILi128ELi80ELi256ELi128ELb1ELb1ELb1ELb1ELb1ELb1EEEEEEEEEvNT_6ParamsE,"",@"SHT_CUDA_INFO"
	.sectionflags	@""
	.align	4


	//----- nvinfo : EIATTR_CUDA_API_VERSION
	.align		4
        /*0000*/ 	.byte	0x04, 0x37
        /*0002*/ 	.short	(.L_162 - .L_161)
.L_161:
        /*0004*/ 	.word	0x00000082


	//----- nvinfo : EIATTR_KPARAM_INFO
	.align		4
.L_162:
        /*0008*/ 	.byte	0x04, 0x17
        /*000a*/ 	.short	(.L_164 - .L_163)
.L_163:
        /*000c*/ 	.word	0x00000000
        /*0010*/ 	.short	0x0000
        /*0012*/ 	.short	0x0000
        /*0014*/ 	.byte	0x00, 0xf0, 0x01, 0x2a


	//----- nvinfo : EIATTR_SPARSE_MMA_MASK
	.align		4
.L_164:
        /*0018*/ 	.byte	0x03, 0x50
        /*001a*/ 	.short	0x0000


	//----- nvinfo : EIATTR_MAXREG_COUNT
	.align		4
        /*001c*/ 	.byte	0x03, 0x1b
        /*001e*/ 	.short	0x00a8


	//----- nvinfo : EIATTR_MERCURY_ISA_VERSION
	.align		4
        /*0020*/ 	.byte	0x03, 0x5f
        /*0022*/ 	.short	0x0101


	//----- nvinfo : EIATTR_VRC_CTA_INIT_COUNT
	.align		4
        /*0024*/ 	.byte	0x02, 0x4a
	.zero		1
	.zero		1


	//----- nvinfo : EIATTR_EXIT_INSTR_OFFSETS
	.align		4
        /*0028*/ 	.byte	0x04, 0x1c
        /*002a*/ 	.short	(.L_166 - .L_165)


	//   ....[0]....
.L_165:
        /*002c*/ 	.word	0x00000010


	//----- nvinfo : EIATTR_MAX_THREADS
	.align		4
.L_166:
        /*0030*/ 	.byte	0x04, 0x05
        /*0032*/ 	.short	(.L_168 - .L_167)
.L_167:
        /*0034*/ 	.word	0x00000180
        /*0038*/ 	.word	0x00000001
        /*003c*/ 	.word	0x00000001


	//----- nvinfo : EIATTR_CBANK_PARAM_SIZE
	.align		4
.L_168:
        /*0040*/ 	.byte	0x03, 0x19
        /*0042*/ 	.short	0x0a80


	//----- nvinfo : EIATTR_PARAM_CBANK
	.align		4
        /*0044*/ 	.byte	0x04, 0x0a
        /*0046*/ 	.short	(.L_170 - .L_169)
	.align		4
.L_169:
        /*0048*/ 	.word	index@(.nv.constant0._ZN7cutlass13device_kernelIN5flash11enable_sm90INS1_16FlashAttnFwdSm90INS1_25CollectiveMainloopFwdSm90ILi2EN4cute5tupleIJNS5_1CILi1EEES8_S8_EEENS6_IJNS7_ILi128EEENS7_ILi80EEENS7_ILi256EEEEEELi256ENS_10bfloat16_tEfNS_4arch4Sm90ELb1ELb0ELb1ELb1ELb0ELb1ELb0ELb1ELb1ELb1ELb1ELb0EEENS1_21CollectiveEpilogueFwdINS6_IJSA_SC_SB_EEES9_SE_SG_Li256ELb1ELb1ELb1ELb0EEENS1_36VarlenDynamicPersistentTileSchedulerILi128ELi80ELi256ELi128ELb1ELb1ELb1ELb1ELb1ELb1EEEEEEEEEvNT_6ParamsE)
        /*004c*/ 	.short	0x0380
        /*004e*/ 	.short	0x0a80


	//----- nvinfo : EIATTR_SW_WAR
	.align		4
.L_170:
        /*0050*/ 	.byte	0x04, 0x36
        /*0052*/ 	.short	(.L_172 - .L_171)
.L_171:
        /*0054*/ 	.word	0x00000008
.L_172:


//--------------------- .nv.callgraph             --------------------------
	.section	.nv.callgraph,"",@"SHT_CUDA_CALLGRAPH"
	.align	4
	.sectionentsize	8
	.align		4
        /*0000*/ 	.word	0x00000000
	.align		4
        /*0004*/ 	.word	0xffffffff
	.align		4
        /*0008*/ 	.word	0x00000000
	.align		4
        /*000c*/ 	.word	0xfffffffe
	.align		4
        /*0010*/ 	.word	0x00000000
	.align		4
        /*0014*/ 	.word	0xfffffffd
	.align		4
        /*0018*/ 	.word	0x00000000
	.align		4
        /*001c*/ 	.word	0xfffffffc


//--------------------- .nv.constant4             --------------------------
	.section	.nv.constant4,"a",@progbits
	.align	8
	.align		8
.nv.constant4:
        /*0000*/ 	.dword	_ZN80_INTERNAL_b2e67345_44_flash_fwd_hdim256_bf16_split_softcap_sm90_cu_f3e6f9ee_33464cuda3std3__45__cpo5beginE
	.align		8
        /*0008*/ 	.dword	_ZN80_INTERNAL_b2e67345_44_flash_fwd_hdim256_bf16_split_softcap_sm90_cu_f3e6f9ee_33464cuda3std3__45__cpo3endE
	.align		8
        /*0010*/ 	.dword	_ZN80_INTERNAL_b2e67345_44_flash_fwd_hdim256_bf16_split_softcap_sm90_cu_f3e6f9ee_33464cuda3std3__45__cpo6cbeginE
	.align		8
        /*0018*/ 	.dword	_ZN80_INTERNAL_b2e67345_44_flash_fwd_hdim256_bf16_split_softcap_sm90_cu_f3e6f9ee_33464cuda3std3__45__cpo4cendE
	.align		8
        /*0020*/ 	.dword	_ZN80_INTERNAL_b2e67345_44_flash_fwd_hdim256_bf16_split_softcap_sm90_cu_f3e6f9ee_33464cuda3std3__482_GLOBAL__N__b2e67345_44_flash_fwd_hdim256_bf16_split_softcap_sm90_cu_f3e6f9ee_33466ignoreE
	.align		8
        /*0028*/ 	.dword	_ZN80_INTERNAL_b2e67345_44_flash_fwd_hdim256_bf16_split_softcap_sm90_cu_f3e6f9ee_33464cuda3std3__419piecewise_constructE
	.align		8
        /*0030*/ 	.dword	_ZN80_INTERNAL_b2e67345_44_flash_fwd_hdim256_bf16_split_softcap_sm90_cu_f3e6f9ee_33464cuda3std3__48in_placeE
	.align		8
        /*0038*/ 	.dword	_ZN80_INTERNAL_b2e67345_44_flash_fwd_hdim256_bf16_split_softcap_sm90_cu_f3e6f9ee_33464cuda3std6ranges3__45__cpo4swapE
	.align		8
        /*0040*/ 	.dword	_ZN80_INTERNAL_b2e67345_44_flash_fwd_hdim256_bf16_split_softcap_sm90_cu_f3e6f9ee_33464cuda3std6ranges3__45__cpo9iter_moveE
	.align		8
        /*0048*/ 	.dword	_ZN80_INTERNAL_b2e67345_44_flash_fwd_hdim256_bf16_split_softcap_sm90_cu_f3e6f9ee_33464cute7productE
	.align		8
        /*0050*/ 	.dword	_ZN80_INTERNAL_b2e67345_44_flash_fwd_hdim256_bf16_split_softcap_sm90_cu_f3e6f9ee_33464cute1_E


//--------------------- .text._ZN7cutlass13device_kernelIN5flash11enable_sm90INS1_16FlashAttnFwdSm90INS1_25CollectiveMainloopFwdSm90ILi2EN4cute5tupleIJNS5_1CILi1EEES8_S8_EEENS6_IJNS7_ILi128EEENS7_ILi80EEENS7_ILi256EEEEEELi256ENS_10bfloat16_tEfNS_4arch4Sm90ELb0ELb0ELb1ELb0ELb0ELb0ELb0ELb1ELb1ELb1ELb1ELb0EEENS1_21CollectiveEpilogueFwdINS6_IJSA_SC_SB_EEES9_SE_SG_Li256ELb0ELb1ELb1ELb0EEENS1_19SingleTileSchedulerILb0ELb1ELb1ELi128EEEEEEEEEvNT_6ParamsE --------------------------
	.section	.text._ZN7cutlass13device_kernelIN5flash11enable_sm90INS1_16FlashAttnFwdSm90INS1_25CollectiveMainloopFwdSm90ILi2EN4cute5tupleIJNS5_1CILi1EEES8_S8_EEENS6_IJNS7_ILi128EEENS7_ILi80EEENS7_ILi256EEEEEELi256ENS_10bfloat16_tEfNS_4arch4Sm90ELb0ELb0ELb1ELb0ELb0ELb0ELb0ELb1ELb1ELb1ELb1ELb0EEENS1_21CollectiveEpilogueFwdINS6_IJSA_SC_SB_EEES9_SE_SG_Li256ELb0ELb1ELb1ELb0EEENS1_19SingleTileSchedulerILb0ELb1ELb1ELi128EEEEEEEEEvNT_6ParamsE,"ax",@progbits
	.align	128
.text._ZN7cutlass13device_kernelIN5flash11enable_sm90INS1_16FlashAttnFwdSm90INS1_25CollectiveMainloopFwdSm90ILi2EN4cute5tupleIJNS5_1CILi1EEES8_S8_EEENS6_IJNS7_ILi128EEENS7_ILi80EEENS7_ILi256EEEEEELi256ENS_10bfloat16_tEfNS_4arch4Sm90ELb0ELb0ELb1ELb0ELb0ELb0ELb0ELb1ELb1ELb1ELb1ELb0EEENS1_21CollectiveEpilogueFwdINS6_IJSA_SC_SB_EEES9_SE_SG_Li256ELb0ELb1ELb1ELb0EEENS1_19SingleTileSchedulerILb0ELb1ELb1ELi128EEEEEEEEEvNT_6ParamsE:
        .type           _ZN7cutlass13device_kernelIN5flash11enable_sm90INS1_16FlashAttnFwdSm90INS1_25CollectiveMainloopFwdSm90ILi2EN4cute5tupleIJNS5_1CILi1EEES8_S8_EEENS6_IJNS7_ILi128EEENS7_ILi80EEENS7_ILi256EEEEEELi256ENS_10bfloat16_tEfNS_4arch4Sm90ELb0ELb0ELb1ELb0ELb0ELb0ELb0ELb1ELb1ELb1ELb1ELb0EEENS1_21CollectiveEpilogueFwdINS6_IJSA_SC_SB_EEES9_SE_SG_Li256ELb0ELb1ELb1ELb0EEENS1_19SingleTileSchedulerILb0ELb1ELb1ELi128EEEEEEEEEvNT_6ParamsE,@function
        .size           _ZN7cutlass13device_kernelIN5flash11enable_sm90INS1_16FlashAttnFwdSm90INS1_25CollectiveMainloopFwdSm90ILi2EN4cute5tupleIJNS5_1CILi1EEES8_S8_EEENS6_IJNS7_ILi128EEENS7_ILi80EEENS7_ILi256EEEEEELi256ENS_10bfloat16_tEfNS_4arch4Sm90ELb0ELb0ELb1ELb0ELb0ELb0ELb0ELb1ELb1ELb1ELb1ELb0EEENS1_21CollectiveEpilogueFwdINS6_IJSA_SC_SB_EEES9_SE_SG_Li256ELb0ELb1ELb1ELb0EEENS1_19SingleTileSchedulerILb0ELb1ELb1ELi128EEEEEEEEEvNT_6ParamsE,(.L_x_9 - _ZN7cutlass13device_kernelIN5flash11enable_sm90INS1_16FlashAttnFwdSm90INS1_25CollectiveMainloopFwdSm90ILi2EN4cute5tupleIJNS5_1CILi1EEES8_S8_EEENS6_IJNS7_ILi128EEENS7_ILi80EEENS7_ILi256EEEEEELi256ENS_10bfloat16_tEfNS_4arch4Sm90ELb0ELb0ELb1ELb0ELb0ELb0ELb0ELb1ELb1ELb1ELb1ELb0EEENS1_21CollectiveEpilogueFwdINS6_IJSA_SC_SB_EEES9_SE_SG_Li256ELb0ELb1ELb1ELb0EEENS1_19SingleTileSchedulerILb0ELb1ELb1ELi128EEEEEEEEEvNT_6ParamsE)
        .other          _ZN7cutlass13device_kernelIN5flash11enable_sm90INS1_16FlashAttnFwdSm90INS1_25CollectiveMainloopFwdSm90ILi2EN4cute5tupleIJNS5_1CILi1EEES8_S8_EEENS6_IJNS7_ILi128EEENS7_ILi80EEENS7_ILi256EEEEEELi256ENS_10bfloat16_tEfNS_4arch4Sm90ELb0ELb0ELb1ELb0ELb0ELb0ELb0ELb1ELb1ELb1ELb1ELb0EEENS1_21CollectiveEpilogueFwdINS6_IJSA_SC_SB_EEES9_SE_SG_Li256ELb0ELb1ELb1ELb0EEENS1_19SingleTileSchedulerILb0ELb1ELb1ELi128EEEEEEEEEvNT_6ParamsE,@"STO_CUDA_ENTRY STV_DEFAULT"
_ZN7cutlass13device_kernelIN5flash11enable_sm90INS1_16FlashAttnFwdSm90INS1_25CollectiveMainloopFwdSm90ILi2EN4cute5tupleIJNS5_1CILi1EEES8_S8_EEENS6_IJNS7_ILi128EEENS7_ILi80EEENS7_ILi256EEEEEELi256ENS_10bfloat16_tEfNS_4arch4Sm90ELb0ELb0ELb1ELb0ELb0ELb0ELb0ELb1ELb1ELb1ELb1ELb0EEENS1_21CollectiveEpilogueFwdINS6_IJSA_SC_SB_EEES9_SE_SG_Li256ELb0ELb1ELb1ELb0EEENS1_19SingleTileSchedulerILb0ELb1ELb1ELi128EEEEEEEEEvNT_6ParamsE:
[----:B------:R-:W-:Y:S01]  /*0000*/  LDC R1, c[0x0][0x37c] ;  /* 0x0000df00ff017b82 */ /* 0x000fe20000000800 */
[----:B------:R-:W-:Y:S05]  /*0010*/  EXIT ;  /* 0x000000000000794d */ /* 0x000fea0003800000 */
.L_x_0:
[----:B------:R-:W-:-:S00]  /*0020*/  BRA `(.L_x_0) ;  /* 0xfffffffc00fc7947 */ /* 0x000fc0000383ffff */
[----:B------:R-:W-:-:S00]  /*0030*/  NOP ;  /* 0x0000000000007918 */ /* 0x000fc00000000000 */
        /* <DEDUP_REMOVED lines=12> */
.L_x_9:


//--------------------- .text._ZN7cutlass13device_kernelIN5flash11enable_sm90INS1_16FlashAttnFwdSm90INS1_25CollectiveMainloopFwdSm90ILi2EN4cute5tupleIJNS5_1CILi1EEES8_S8_EEENS6_IJNS7_ILi128EEENS7_ILi80EEENS7_ILi256EEEEEELi256ENS_10bfloat16_tEfNS_4arch4Sm90ELb0ELb0ELb1ELb1ELb0ELb0ELb0ELb1ELb1ELb1ELb1ELb0EEENS1_21CollectiveEpilogueFwdINS6_IJSA_SC_SB_EEES9_SE_SG_Li256ELb1ELb1ELb1ELb0EEENS1_36VarlenDynamicPersistentTileSchedulerILi128ELi80ELi256ELi128ELb1ELb1ELb1ELb0ELb1ELb1EEEEEEEEEvNT_6ParamsE --------------------------
	.section	.text._ZN7cutlass13device_kernelIN5flash11enable_sm90INS1_16FlashAttnFwdSm90INS1_25CollectiveMainloopFwdSm90ILi2EN4cute5tupleIJNS5_1CILi1EEES8_S8_EEENS6_IJNS7_ILi128EEENS7_ILi80EEENS7_ILi256EEEEEELi256ENS_10bfloat16_tEfNS_4arch4Sm90ELb0ELb0ELb1ELb1ELb0ELb0ELb0ELb1ELb1ELb1ELb1ELb0EEENS1_21CollectiveEpilogueFwdINS6_IJSA_SC_SB_EEES9_SE_SG_Li256ELb1ELb1ELb1ELb0EEENS1_36VarlenDynamicPersistentTileSchedulerILi128ELi80ELi256ELi128ELb1ELb1ELb1ELb0ELb1ELb1EEEEEEEEEvNT_6ParamsE,"ax",@progbits
	.align	128
.text._ZN7cutlass13device_kernelIN5flash11enable_sm90INS1_16FlashAttnFwdSm90INS1_25CollectiveMainloopFwdSm90ILi2EN4cute5tupleIJNS5_1CILi1EEES8_S8_EEENS6_IJNS7_ILi128EEENS7_ILi80EEENS7_ILi256EEEEEELi256ENS_10bfloat16_tEfNS_4arch4Sm90ELb0ELb0ELb1ELb1ELb0ELb0ELb0ELb1ELb1ELb1ELb1ELb0EEENS1_21CollectiveEpilogueFwdINS6_IJSA_SC_SB_EEES9_SE_SG_Li256ELb1ELb1ELb1ELb0EEENS1_36VarlenDynamicPersistentTileSchedulerILi128ELi80ELi256ELi128ELb1ELb1ELb1ELb0ELb1ELb1EEEEEEEEEvNT_6ParamsE:
        .type           _ZN7cutlass13device_kernelIN5flash11enable_sm90INS1_16FlashAttnFwdSm90INS1_25CollectiveMainloopFwdSm90ILi2EN4cute5tupleIJNS5_1CILi1EEES8_S8_EEENS6_IJNS7_ILi128EEENS7_ILi80EEENS7_ILi256EEEEEELi256ENS_10bfloat16_tEfNS_4arch4Sm90ELb0ELb0ELb1ELb1ELb0ELb0ELb0ELb1ELb1ELb1ELb1ELb0EEENS1_21CollectiveEpilogueFwdINS6_IJSA_SC_SB_EEES9_SE_SG_Li256ELb1ELb1ELb1ELb0EEENS1_36VarlenDynamicPersistentTileSchedulerILi128ELi80ELi256ELi128ELb1ELb1ELb1ELb0ELb1ELb1EEEEEEEEEvNT_6ParamsE,@function
        .size           _ZN7cutlass13device_kernelIN5flash11enable_sm90INS1_16FlashAttnFwdSm90INS1_25CollectiveMainloopFwdSm90ILi2EN4cute5tupleIJNS5_1CILi1EEES8_S8_EEENS6_IJNS7_ILi128EEENS7_ILi80EEENS7_ILi256EEEEEELi256ENS_10bfloat16_tEfNS_4arch4Sm90ELb0ELb0ELb1ELb1ELb0ELb0ELb0ELb1ELb1ELb1ELb1ELb0EEENS1_21CollectiveEpilogueFwdINS6_IJSA_SC_SB_EEES9_SE_SG_Li256ELb1ELb1ELb1ELb0EEENS1_36VarlenDynamicPersistentTileSchedulerILi128ELi80ELi256ELi128ELb1ELb1ELb1ELb0ELb1ELb1EEEEEEEEEvNT_6ParamsE,(.L_x_10 - _ZN7cutlass13device_kernelIN5flash11enable_sm90INS1_16FlashAttnFwdSm90INS1_25CollectiveMainloopFwdSm90ILi2EN4cute5tupleIJNS5_1CILi1EEES8_S8_EEENS6_IJNS7_ILi128EEENS7_ILi80EEENS7_ILi256EEEEEELi256ENS_10bfloat16_tEfNS_4arch4Sm90ELb0ELb0ELb1ELb1ELb0ELb0ELb0ELb1ELb1ELb1ELb1ELb0EEENS1_21CollectiveEpilogueFwdINS6_IJSA_SC_SB_EEES9_SE_SG_Li256ELb1ELb1ELb1ELb0EEENS1_36VarlenDynamicPersistentTileSchedulerILi128ELi80ELi256ELi128ELb1ELb1ELb1ELb0ELb1ELb1EEEEEEEEEvNT_6ParamsE)
        .other          _ZN7cutlass13device_kernelIN5flash11enable_sm90INS1_16FlashAttnFwdSm90INS1_25CollectiveMainloopFwdSm90ILi2EN4cute5tupleIJNS5_1CILi1EEES8_S8_EEENS6_IJNS7_ILi128EEENS7_ILi80EEENS7_ILi256EEEEEELi256ENS_10bfloat16_tEfNS_4arch4Sm90ELb0ELb0ELb1ELb1ELb0ELb0ELb0ELb1ELb1ELb1ELb1ELb0EEENS1_21CollectiveEpilogueFwdINS6_IJSA_SC_SB_EEES9_SE_SG_Li256ELb1ELb1ELb1ELb0EEENS1_36VarlenDynamicPersistentTileSchedulerILi128ELi80ELi256ELi128ELb1ELb1ELb1ELb0ELb1ELb1EEEEEEEEEvNT_6ParamsE,@"STO_CUDA_ENTRY STV_DEFAULT"
_ZN7cutlass13device_kernelIN5flash11enable_sm90INS1_16FlashAttnFwdSm90INS1_25CollectiveMainloopFwdSm90ILi2EN4cute5tupleIJNS5_1CILi1EEES8_S8_EEENS6_IJNS7_ILi128EEENS7_ILi80EEENS7_ILi256EEEEEELi256ENS_10bfloat16_tEfNS_4arch4Sm90ELb0ELb0ELb1ELb1ELb0ELb0ELb0ELb1ELb1ELb1ELb1ELb0EEENS1_21CollectiveEpilogueFwdINS6_IJSA_SC_SB_EEES9_SE_SG_Li256ELb1ELb1ELb1ELb0EEENS1_36VarlenDynamicPersistentTileSchedulerILi128ELi80ELi256ELi128ELb1ELb1ELb1ELb0ELb1ELb1EEEEEEEEEvNT_6ParamsE:
[----:B------:R-:W-:Y:S01]  /*0000*/  LDC R1, c[0x0][0x37c] ;  /* 0x0000df00ff017b82 */ /* 0x000fe20000000800 */
[----:B------:R-:W-:Y:S05]  /*0010*/  EXIT ;  /* 0x000000000000794d */ /* 0x000fea0003800000 */
.L_x_1:
        /* <DEDUP_REMOVED lines=14> */
.L_x_10:


//--------------------- .text._ZN7cutlass13device_kernelIN5flash11enable_sm90INS1_16FlashAttnFwdSm90INS1_25CollectiveMainloopFwdSm90ILi2EN4cute5tupleIJNS5_1CILi1EEES8_S8_EEENS6_IJNS7_ILi128EEENS7_ILi80EEENS7_ILi256EEEEEELi256ENS_10bfloat16_tEfNS_4arch4Sm90ELb0ELb0ELb1ELb1ELb0ELb1ELb0ELb1ELb1ELb1ELb1ELb0EEENS1_21CollectiveEpilogueFwdINS6_IJSA_SC_SB_EEES9_SE_SG_Li256ELb1ELb1ELb1ELb0EEENS1_36VarlenDynamicPersistentTileSchedulerILi128ELi80ELi256ELi128ELb1ELb1ELb1ELb0ELb1ELb1EEEEEEEEEvNT_6ParamsE --------------------------
	.section	.text._ZN7cutlass13device_kernelIN5flash11enable_sm90INS1_16FlashAttnFwdSm90INS1_25CollectiveMainloopFwdSm90ILi2EN4cute5tupleIJNS5_1CILi1EEES8_S8_EEENS6_IJNS7_ILi128EEENS7_ILi80EEENS7_ILi256EEEEEELi256ENS_10bfloat16_tEfNS_4arch4Sm90ELb0ELb0ELb1ELb1ELb0ELb1ELb0ELb1ELb1ELb1ELb1ELb0EEENS1_21CollectiveEpilogueFwdINS6_IJSA_SC_SB_EEES9_SE_SG_Li256ELb1ELb1ELb1ELb0EEENS1_36VarlenDynamicPersistentTileSchedulerILi128ELi80ELi256ELi128ELb1ELb1ELb1ELb0ELb1ELb1EEEEEEEEEvNT_6ParamsE,"ax",@progbits
	.align	128
.text._ZN7cutlass13device_kernelIN5flash11enable_sm90INS1_16FlashAttnFwdSm90INS1_25CollectiveMainloopFwdSm90ILi2EN4cute5tupleIJNS5_1CILi1EEES8_S8_EEENS6_IJNS7_ILi128EEENS7_ILi80EEENS7_ILi256EEEEEELi256ENS_10bfloat16_tEfNS_4arch4Sm90ELb0ELb0ELb1ELb1ELb0ELb1ELb0ELb1ELb1ELb1ELb1ELb0EEENS1_21CollectiveEpilogueFwdINS6_IJSA_SC_SB_EEES9_SE_SG_Li256ELb1ELb1ELb1ELb0EEENS1_36VarlenDynamicPersistentTileSchedulerILi128ELi80ELi256ELi128ELb1ELb1ELb1ELb0ELb1ELb1EEEEEEEEEvNT_6ParamsE:
        .type           _ZN7cutlass13device_kernelIN5flash11enable_sm90INS1_16FlashAttnFwdSm90INS1_25CollectiveMainloopFwdSm90ILi2EN4cute5tupleIJNS5_1CILi1EEES8_S8_EEENS6_IJNS7_ILi128EEENS7_ILi80EEENS7_ILi256EEEEEELi256ENS_10bfloat16_tEfNS_4arch4Sm90ELb0ELb0ELb1ELb1ELb0ELb1ELb0ELb1ELb1ELb1ELb1ELb0EEENS1_21CollectiveEpilogueFwdINS6_IJSA_SC_SB_EEES9_SE_SG_Li256ELb1ELb1ELb1ELb0EEENS1_36VarlenDynamicPersistentTileSchedulerILi128ELi80ELi256ELi128ELb1ELb1ELb1ELb0ELb1ELb1EEEEEEEEEvNT_6ParamsE,@function
        .size           _ZN7cutlass13device_kernelIN5flash11enable_sm90INS1_16FlashAttnFwdSm90INS1_25CollectiveMainloopFwdSm90ILi2EN4cute5tupleIJNS5_1CILi1EEES8_S8_EEENS6_IJNS7_ILi128EEENS7_ILi80EEENS7_ILi256EEEEEELi256ENS_10bfloat16_tEfNS_4arch4Sm90ELb0ELb0ELb1ELb1ELb0ELb1ELb0ELb1ELb1ELb1ELb1ELb0EEENS1_21CollectiveEpilogueFwdINS6_IJSA_SC_SB_EEES9_SE_SG_Li256ELb1ELb1ELb1ELb0EEENS1_36VarlenDynamicPersistentTileSchedulerILi128ELi80ELi256ELi128ELb1ELb1ELb1ELb0ELb1ELb1EEEEEEEEEvNT_6ParamsE,(.L_x_11 - _ZN7cutlass13device_kernelIN5flash11enable_sm90INS1_16FlashAttnFwdSm90INS1_25CollectiveMainloopFwdSm90ILi2EN4cute5tupleIJNS5_1CILi1EEES8_S8_EEENS6_IJNS7_ILi128EEENS7_ILi80EEENS7_ILi256EEEEEELi256ENS_10bfloat16_tEfNS_4arch4Sm90ELb0ELb0ELb1ELb1ELb0ELb1ELb0ELb1ELb1ELb1ELb1ELb0EEENS1_21CollectiveEpilogueFwdINS6_IJSA_SC_SB_EEES9_SE_SG_Li256ELb1ELb1ELb1ELb0EEENS1_36VarlenDynamicPersistentTileSchedulerILi128ELi80ELi256ELi128ELb1ELb1ELb1ELb0ELb1ELb1EEEEEEEEEvNT_6ParamsE)
        .other          _ZN7cutlass13device_kernelIN5flash11enable_sm90INS1_16FlashAttnFwdSm90INS1_25CollectiveMainloopFwdSm90ILi2EN4cute5tupleIJNS5_1CILi1EEES8_S8_EEENS6_IJNS7_ILi128EEENS7_ILi80EEENS7_ILi256EEEEEELi256ENS_10bfloat16_tEfNS_4arch4Sm90ELb0ELb0ELb1ELb1ELb0ELb1ELb0ELb1ELb1ELb1ELb1ELb0EEENS1_21CollectiveEpilogueFwdINS6_IJSA_SC_SB_EEES9_SE_SG_Li256ELb1ELb1ELb1ELb0EEENS1_36VarlenDynamicPersistentTileSchedulerILi128ELi80ELi256ELi128ELb1ELb1ELb1ELb0ELb1ELb1EEEEEEEEEvNT_6ParamsE,@"STO_CUDA_ENTRY STV_DEFAULT"
_ZN7cutlass13device_kernelIN5flash11enable_sm90INS1_16FlashAttnFwdSm90INS1_25CollectiveMainloopFwdSm90ILi2EN4cute5tupleIJNS5_1CILi1EEES8_S8_EEENS6_IJNS7_ILi128EEENS7_ILi80EEENS7_ILi256EEEEEELi256ENS_10bfloat16_tEfNS_4arch4Sm90ELb0ELb0ELb1ELb1ELb0ELb1ELb0ELb1ELb1ELb1ELb1ELb0EEENS1_21CollectiveEpilogueFwdINS6_IJSA_SC_SB_EEES9_SE_SG_Li256ELb1ELb1ELb1ELb0EEENS1_36VarlenDynamicPersistentTileSchedulerILi128ELi80ELi256ELi128ELb1ELb1ELb1ELb0ELb1ELb1EEEEEEEEEvNT_6ParamsE:
[----:B------:R-:W-:Y:S01]  /*0000*/  LDC R1, c[0x0][0x37c] ;  /* 0x0000df00ff017b82 */ /* 0x000fe20000000800 */
[----:B------:R-:W-:Y:S05]  /*0010*/  EXIT ;  /* 0x000000000000794d */ /* 0x000fea0003800000 */
.L_x_2:
        /* <DEDUP_REMOVED lines=14> */
.L_x_11:


//--------------------- .text._ZN7cutlass13device_kernelIN5flash11enable_sm90INS1_16FlashAttnFwdSm90INS1_25CollectiveMainloopFwdSm90ILi2EN4cute5tupleIJNS5_1CILi1EEES8_S8_EEENS6_IJNS7_ILi128EEENS7_ILi64EEENS7_ILi256EEEEEELi256ENS_10bfloat16_tEfNS_4arch4Sm90ELb0ELb1ELb1ELb0ELb0ELb0ELb0ELb1ELb1ELb1ELb1ELb0EEENS1_21CollectiveEpilogueFwdINS6_IJSA_SC_SB_EEES9_SE_SG_Li256ELb0ELb1ELb1ELb0EEENS1_19SingleTileSchedulerILb0ELb1ELb1ELi128EEEEEEEEEvNT_6ParamsE --------------------------
	.section	.text._ZN7cutlass13device_kernelIN5flash11enable_sm90INS1_16FlashAttnFwdSm90INS1_25CollectiveMainloopFwdSm90ILi2EN4cute5tupleIJNS5_1CILi1EEES8_S8_EEENS6_IJNS7_ILi128EEENS7_ILi64EEENS7_ILi256EEEEEELi256ENS_10bfloat16_tEfNS_4arch4Sm90ELb0ELb1ELb1ELb0ELb0ELb0ELb0ELb1ELb1ELb1ELb1ELb0EEENS1_21CollectiveEpilogueFwdINS6_IJSA_SC_SB_EEES9_SE_SG_Li256ELb0ELb1ELb1ELb0EEENS1_19SingleTileSchedulerILb0ELb1ELb1ELi128EEEEEEEEEvNT_6ParamsE,"ax",@progbits
	.align	128
.text._ZN7cutlass13device_kernelIN5flash11enable_sm90INS1_16FlashAttnFwdSm90INS1_25CollectiveMainloopFwdSm90ILi2EN4cute5tupleIJNS5_1CILi1EEES8_S8_EEENS6_IJNS7_ILi128EEENS7_ILi64EEENS7_ILi256EEEEEELi256ENS_10bfloat16_tEfNS_4arch4Sm90ELb0ELb1ELb1ELb0ELb0ELb0ELb0ELb1ELb1ELb1ELb1ELb0EEENS1_21CollectiveEpilogueFwdINS6_IJSA_SC_SB_EEES9_SE_SG_Li256ELb0ELb1ELb1ELb0EEENS1_19SingleTileSchedulerILb0ELb1ELb1ELi128EEEEEEEEEvNT_6ParamsE:
        .type           _ZN7cutlass13device_kernelIN5flash11enable_sm90INS1_16FlashAttnFwdSm90INS1_25CollectiveMainloopFwdSm90ILi2EN4cute5tupleIJNS5_1CILi1EEES8_S8_EEENS6_IJNS7_ILi128EEENS7_ILi64EEENS7_ILi256EEEEEELi256ENS_10bfloat16_tEfNS_4arch4Sm90ELb0ELb1ELb1ELb0ELb0ELb0ELb0ELb1ELb1ELb1ELb1ELb0EEENS1_21CollectiveEpilogueFwdINS6_IJSA_SC_SB_EEES9_SE_SG_Li256ELb0ELb1ELb1ELb0EEENS1_19SingleTileSchedulerILb0ELb1ELb1ELi128EEEEEEEEEvNT_6ParamsE,@function
        .size           _ZN7cutlass13device_kernelIN5flash11enable_sm90INS1_16FlashAttnFwdSm90INS1_25CollectiveMainloopFwdSm90ILi2EN4cute5tupleIJNS5_1CILi1EEES8_S8_EEENS6_IJNS7_ILi128EEENS7_ILi64EEENS7_ILi256EEEEEELi256ENS_10bfloat16_tEfNS_4arch4Sm90ELb0ELb1ELb1ELb0ELb0ELb0ELb0ELb1ELb1ELb1ELb1ELb0EEENS1_21CollectiveEpilogueFwdINS6_IJSA_SC_SB_EEES9_SE_SG_Li256ELb0ELb1ELb1ELb0EEENS1_19SingleTileSchedulerILb0ELb1ELb1ELi128EEEEEEEEEvNT_6ParamsE,(.L_x_12 - _ZN7cutlass13device_kernelIN5flash11enable_sm90INS1_16FlashAttnFwdSm90INS1_25CollectiveMainloopFwdSm90ILi2EN4cute5tupleIJNS5_1CILi1EEES8_S8_EEENS6_IJNS7_ILi128EEENS7_ILi64EEENS7_ILi256EEEEEELi256ENS_10bfloat16_tEfNS_4arch4Sm90ELb0ELb1ELb1ELb0ELb0ELb0ELb0ELb1ELb1ELb1ELb1ELb0EEENS1_21CollectiveEpilogueFwdINS6_IJSA_SC_SB_EEES9_SE_SG_Li256ELb0ELb1ELb1ELb0EEENS1_19SingleTileSchedulerILb0ELb1ELb1ELi128EEEEEEEEEvNT_6ParamsE)
        .other          _ZN7cutlass13device_kernelIN5flash11enable_sm90INS1_16FlashAttnFwdSm90INS1_25CollectiveMainloopFwdSm90ILi2EN4cute5tupleIJNS5_1CILi1EEES8_S8_EEENS6_IJNS7_ILi128EEENS7_ILi64EEENS7_ILi256EEEEEELi256ENS_10bfloat16_tEfNS_4arch4Sm90ELb0ELb1ELb1ELb0ELb0ELb0ELb0ELb1ELb1ELb1ELb1ELb0EEENS1_21CollectiveEpilogueFwdINS6_IJSA_SC_SB_EEES9_SE_SG_Li256ELb0ELb1ELb1ELb0EEENS1_19SingleTileSchedulerILb0ELb1ELb1ELi128EEEEEEEEEvNT_6ParamsE,@"STO_CUDA_ENTRY STV_DEFAULT"
_ZN7cutlass13device_kernelIN5flash11enable_sm90INS1_16FlashAttnFwdSm90INS1_25CollectiveMainloopFwdSm90ILi2EN4cute5tupleIJNS5_1CILi1EEES8_S8_EEENS6_IJNS7_ILi128EEENS7_ILi64EEENS7_ILi256EEEEEELi256ENS_10bfloat16_tEfNS_4arch4Sm90ELb0ELb1ELb1ELb0ELb0ELb0ELb0ELb1ELb1ELb1ELb1ELb0EEENS1_21CollectiveEpilogueFwdINS6_IJSA_SC_SB_EEES9_SE_SG_Li256ELb0ELb1ELb1ELb0EEENS1_19SingleTileSchedulerILb0ELb1ELb1ELi128EEEEEEEEEvNT_6ParamsE:
[----:B------:R-:W-:Y:S01]  /*0000*/  LDC R1, c[0x0][0x37c] ;  /* 0x0000df00ff017b82 */ /* 0x000fe20000000800 */
[----:B------:R-:W-:Y:S05]  /*0010*/  EXIT ;  /* 0x000000000000794d */ /* 0x000fea0003800000 */
.L_x_3:
        /* <DEDUP_REMOVED lines=14> */
.L_x_12:


//--------------------- .text._ZN7cutlass13device_kernelIN5flash11enable_sm90INS1_16FlashAttnFwdSm90INS1_25CollectiveMainloopFwdSm90ILi2EN4cute5tupleIJNS5_1CILi1EEES8_S8_EEENS6_IJNS7_ILi128EEENS7_ILi64EEENS7_ILi256EEEEEELi256ENS_10bfloat16_tEfNS_4arch4Sm90ELb0ELb1ELb1ELb1ELb0ELb0ELb0ELb1ELb1ELb1ELb1ELb0EEENS1_21CollectiveEpilogueFwdINS6_IJSA_SC_SB_EEES9_SE_SG_Li256ELb1ELb1ELb1ELb0EEENS1_36VarlenDynamicPersistentTileSchedulerILi128ELi64ELi256ELi128ELb1ELb1ELb1ELb1ELb0ELb1EEEEEEEEEvNT_6ParamsE --------------------------
	.section	.text._ZN7cutlass13device_kernelIN5flash11enable_sm90INS1_16FlashAttnFwdSm90INS1_25CollectiveMainloopFwdSm90ILi2EN4cute5tupleIJNS5_1CILi1EEES8_S8_EEENS6_IJNS7_ILi128EEENS7_ILi64EEENS7_ILi256EEEEEELi256ENS_10bfloat16_tEfNS_4arch4Sm90ELb0ELb1ELb1ELb1ELb0ELb0ELb0ELb1ELb1ELb1ELb1ELb0EEENS1_21CollectiveEpilogueFwdINS6_IJSA_SC_SB_EEES9_SE_SG_Li256ELb1ELb1ELb1ELb0EEENS1_36VarlenDynamicPersistentTileSchedulerILi128ELi64ELi256ELi128ELb1ELb1ELb1ELb1ELb0ELb1EEEEEEEEEvNT_6ParamsE,"ax",@progbits
	.align	128
.text._ZN7cutlass13device_kernelIN5flash11enable_sm90INS1_16FlashAttnFwdSm90INS1_25CollectiveMainloopFwdSm90ILi2EN4cute5tupleIJNS5_1CILi1EEES8_S8_EEENS6_IJNS7_ILi128EEENS7_ILi64EEENS7_ILi256EEEEEELi256ENS_10bfloat16_tEfNS_4arch4Sm90ELb0ELb1ELb1ELb1ELb0ELb0ELb0ELb1ELb1ELb1ELb1ELb0EEENS1_21CollectiveEpilogueFwdINS6_IJSA_SC_SB_EEES9_SE_SG_Li256ELb1ELb1ELb1ELb0EEENS1_36VarlenDynamicPersistentTileSchedulerILi128ELi64ELi256ELi128ELb1ELb1ELb1ELb1ELb0ELb1EEEEEEEEEvNT_6ParamsE:
        .type           _ZN7cutlass13device_kernelIN5flash11enable_sm90INS1_16FlashAttnFwdSm90INS1_25CollectiveMainloopFwdSm90ILi2EN4cute5tupleIJNS5_1CILi1EEES8_S8_EEENS6_IJNS7_ILi128EEENS7_ILi64EEENS7_ILi256EEEEEELi256ENS_10bfloat16_tEfNS_4arch4Sm90ELb0ELb1ELb1ELb1ELb0ELb0ELb0ELb1ELb1ELb1ELb1ELb0EEENS1_21CollectiveEpilogueFwdINS6_IJSA_SC_SB_EEES9_SE_SG_Li256ELb1ELb1ELb1ELb0EEENS1_36VarlenDynamicPersistentTileSchedulerILi128ELi64ELi256ELi128ELb1ELb1ELb1ELb1ELb0ELb1EEEEEEEEEvNT_6ParamsE,@function
        .size           _ZN7cutlass13device_kernelIN5flash11enable_sm90INS1_16FlashAttnFwdSm90INS1_25CollectiveMainloopFwdSm90ILi2EN4cute5tupleIJNS5_1CILi1EEES8_S8_EEENS6_IJNS7_ILi128EEENS7_ILi64EEENS7_ILi256EEEEEELi256ENS_10bfloat16_tEfNS_4arch4Sm90ELb0ELb1ELb1ELb1ELb0ELb0ELb0ELb1ELb1ELb1ELb1ELb0EEENS1_21CollectiveEpilogueFwdINS6_IJSA_SC_SB_EEES9_SE_SG_Li256ELb1ELb1ELb1ELb0EEENS1_36VarlenDynamicPersistentTileSchedulerILi128ELi64ELi256ELi128ELb1ELb1ELb1ELb1ELb0ELb1EEEEEEEEEvNT_6ParamsE,(.L_x_13 - _ZN7cutlass13device_kernelIN5flash11enable_sm90INS1_16FlashAttnFwdSm90INS1_25CollectiveMainloopFwdSm90ILi2EN4cute5tupleIJNS5_1CILi1EEES8_S8_EEENS6_IJNS7_ILi128EEENS7_ILi64EEENS7_ILi256EEEEEELi256ENS_10bfloat16_tEfNS_4arch4Sm90ELb0ELb1ELb1ELb1ELb0ELb0ELb0ELb1ELb1ELb1ELb1ELb0EEENS1_21CollectiveEpilogueFwdINS6_IJSA_SC_SB_EEES9_SE_SG_Li256ELb1ELb1ELb1ELb0EEENS1_36VarlenDynamicPersistentTileSchedulerILi128ELi64ELi256ELi128ELb1ELb1ELb1ELb1ELb0ELb1EEEEEEEEEvNT_6ParamsE)
        .other          _ZN7cutlass13device_kernelIN5flash11enable_sm90INS1_16FlashAttnFwdSm90INS1_25CollectiveMainloopFwdSm90ILi2EN4cute5tupleIJNS5_1CILi1EEES8_S8_EEENS6_IJNS7_ILi128EEENS7_ILi64EEENS7_ILi256EEEEEELi256ENS_10bfloat16_tEfNS_4arch4Sm90ELb0ELb1ELb1ELb1ELb0ELb0ELb0ELb1ELb1ELb1ELb1ELb0EEENS1_21CollectiveEpilogueFwdINS6_IJSA_SC_SB_EEES9_SE_SG_Li256ELb1ELb1ELb1ELb0EEENS1_36VarlenDynamicPersistentTileSchedulerILi128ELi64ELi256ELi128ELb1ELb1ELb1ELb1ELb0ELb1EEEEEEEEEvNT_6ParamsE,@"STO_CUDA_ENTRY STV_DEFAULT"
_ZN7cutlass13device_kernelIN5flash11enable_sm90INS1_16FlashAttnFwdSm90INS1_25CollectiveMainloopFwdSm90ILi2EN4cute5tupleIJNS5_1CILi1EEES8_S8_EEENS6_IJNS7_ILi128EEENS7_ILi64EEENS7_ILi256EEEEEELi256ENS_10bfloat16_tEfNS_4arch4Sm90ELb0ELb1ELb1ELb1ELb0ELb0ELb0ELb1ELb1ELb1ELb1ELb0EEENS1_21CollectiveEpilogueFwdINS6_IJSA_SC_SB_EEES9_SE_SG_Li256ELb1ELb1ELb1ELb0EEENS1_36VarlenDynamicPersistentTileSchedulerILi128ELi64ELi256ELi128ELb1ELb1ELb1ELb1ELb0ELb1EEEEEEEEEvNT_6ParamsE:
[----:B------:R-:W-:Y:S01]  /*0000*/  LDC R1, c[0x0][0x37c] ;  /* 0x0000df00ff017b82 */ /* 0x000fe20000000800 */
[----:B------:R-:W-:Y:S05]  /*0010*/  EXIT ;  /* 0x000000000000794d */ /* 0x000fea0003800000 */
.L_x_4:
        /* <DEDUP_REMOVED lines=14> */
.L_x_13:


//--------------------- .text._ZN7cutlass13device_kernelIN5flash11enable_sm90INS1_16FlashAttnFwdSm90INS1_25CollectiveMainloopFwdSm90ILi2EN4cute5tupleIJNS5_1CILi1EEES8_S8_EEENS6_IJNS7_ILi128EEENS7_ILi64EEENS7_ILi256EEEEEELi256ENS_10bfloat16_tEfNS_4arch4Sm90ELb0ELb1ELb1ELb1ELb0ELb1ELb0ELb1ELb1ELb1ELb1ELb0EEENS1_21CollectiveEpilogueFwdINS6_IJSA_SC_SB_EEES9_SE_SG_Li256ELb1ELb1ELb1ELb0EEENS1_36VarlenDynamicPersistentTileSchedulerILi128ELi64ELi256ELi128ELb1ELb1ELb1ELb1ELb0ELb1EEEEEEEEEvNT_6ParamsE --------------------------
	.section	.text._ZN7cutlass13device_kernelIN5flash11enable_sm90INS1_16FlashAttnFwdSm90INS1_25CollectiveMainloopFwdSm90ILi2EN4cute5tupleIJNS5_1CILi1EEES8_S8_EEENS6_IJNS7_ILi128EEENS7_ILi64EEENS7_ILi256EEEEEELi256ENS_10bfloat16_tEfNS_4arch4Sm90ELb0ELb1ELb1ELb1ELb0ELb1ELb0ELb1ELb1ELb1ELb1ELb0EEENS1_21CollectiveEpilogueFwdINS6_IJSA_SC_SB_EEES9_SE_SG_Li256ELb1ELb1ELb1ELb0EEENS1_36VarlenDynamicPersistentTileSchedulerILi128ELi64ELi256ELi128ELb1ELb1ELb1ELb1ELb0ELb1EEEEEEEEEvNT_6ParamsE,"ax",@progbits
	.align	128
.text._ZN7cutlass13device_kernelIN5flash11enable_sm90INS1_16FlashAttnFwdSm90INS1_25CollectiveMainloopFwdSm90ILi2EN4cute5tupleIJNS5_1CILi1EEES8_S8_EEENS6_IJNS7_ILi128EEENS7_ILi64EEENS7_ILi256EEEEEELi256ENS_10bfloat16_tEfNS_4arch4Sm90ELb0ELb1ELb1ELb1ELb0ELb1ELb0ELb1ELb1ELb1ELb1ELb0EEENS1_21CollectiveEpilogueFwdINS6_IJSA_SC_SB_EEES9_SE_SG_Li256ELb1ELb1ELb1ELb0EEENS1_36VarlenDynamicPersistentTileSchedulerILi128ELi64ELi256ELi128ELb1ELb1ELb1ELb1ELb0ELb1EEEEEEEEEvNT_6ParamsE:
        .type           _ZN7cutlass13device_kernelIN5flash11enable_sm90INS1_16FlashAttnFwdSm90INS1_25CollectiveMainloopFwdSm90ILi2EN4cute5tupleIJNS5_1CILi1EEES8_S8_EEENS6_IJNS7_ILi128EEENS7_ILi64EEENS7_ILi256EEEEEELi256ENS_10bfloat16_tEfNS_4arch4Sm90ELb0ELb1ELb1ELb1ELb0ELb1ELb0ELb1ELb1ELb1ELb1ELb0EEENS1_21CollectiveEpilogueFwdINS6_IJSA_SC_SB_EEES9_SE_SG_Li256ELb1ELb1ELb1ELb0EEENS1_36VarlenDynamicPersistentTileSchedulerILi128ELi64ELi256ELi128ELb1ELb1ELb1ELb1ELb0ELb1EEEEEEEEEvNT_6ParamsE,@function
        .size           _ZN7cutlass13device_kernelIN5flash11enable_sm90INS1_16FlashAttnFwdSm90INS1_25CollectiveMainloopFwdSm90ILi2EN4cute5tupleIJNS5_1CILi1EEES8_S8_EEENS6_IJNS7_ILi128EEENS7_ILi64EEENS7_ILi256EEEEEELi256ENS_10bfloat16_tEfNS_4arch4Sm90ELb0ELb1ELb1ELb1ELb0ELb1ELb0ELb1ELb1ELb1ELb1ELb0EEENS1_21CollectiveEpilogueFwdINS6_IJSA_SC_SB_EEES9_SE_SG_Li256ELb1ELb1ELb1ELb0EEENS1_36VarlenDynamicPersistentTileSchedulerILi128ELi64ELi256ELi128ELb1ELb1ELb1ELb1ELb0ELb1EEEEEEEEEvNT_6ParamsE,(.L_x_14 - _ZN7cutlass13device_kernelIN5flash11enable_sm90INS1_16FlashAttnFwdSm90INS1_25CollectiveMainloopFwdSm90ILi2EN4cute5tupleIJNS5_1CILi1EEES8_S8_EEENS6_IJNS7_ILi128EEENS7_ILi64EEENS7_ILi256EEEEEELi256ENS_10bfloat16_tEfNS_4arch4Sm90ELb0ELb1ELb1ELb1ELb0ELb1ELb0ELb1ELb1ELb1ELb1ELb0EEENS1_21CollectiveEpilogueFwdINS6_IJSA_SC_SB_EEES9_SE_SG_Li256ELb1ELb1ELb1ELb0EEENS1_36VarlenDynamicPersistentTileSchedulerILi128ELi64ELi256ELi128ELb1ELb1ELb1ELb1ELb0ELb1EEEEEEEEEvNT_6ParamsE)
        .other          _ZN7cutlass13device_kernelIN5flash11enable_sm90INS1_16FlashAttnFwdSm90INS1_25CollectiveMainloopFwdSm90ILi2EN4cute5tupleIJNS5_1CILi1EEES8_S8_EEENS6_IJNS7_ILi128EEENS7_ILi64EEENS7_ILi256EEEEEELi256ENS_10bfloat16_tEfNS_4arch4Sm90ELb0ELb1ELb1ELb1ELb0ELb1ELb0ELb1ELb1ELb1ELb1ELb0EEENS1_21CollectiveEpilogueFwdINS6_IJSA_SC_SB_EEES9_SE_SG_Li256ELb1ELb1ELb1ELb0EEENS1_36VarlenDynamicPersistentTileSchedulerILi128ELi64ELi256ELi128ELb1ELb1ELb1ELb1ELb0ELb1EEEEEEEEEvNT_6ParamsE,@"STO_CUDA_ENTRY STV_DEFAULT"
_ZN7cutlass13device_kernelIN5flash11enable_sm90INS1_16FlashAttnFwdSm90INS1_25CollectiveMainloopFwdSm90ILi2EN4cute5tupleIJNS5_1CILi1EEES8_S8_EEENS6_IJNS7_ILi128EEENS7_ILi64EEENS7_ILi256EEEEEELi256ENS_10bfloat16_tEfNS_4arch4Sm90ELb0ELb1ELb1ELb1ELb0ELb1ELb0ELb1ELb1ELb1ELb1ELb0EEENS1_21CollectiveEpilogueFwdINS6_IJSA_SC_SB_EEES9_SE_SG_Li256ELb1ELb1ELb1ELb0EEENS1_36VarlenDynamicPersistentTileSchedulerILi128ELi64ELi256ELi128ELb1ELb1ELb1ELb1ELb0ELb1EEEEEEEEEvNT_6ParamsE:
[----:B------:R-:W-:Y:S01]  /*0000*/  LDC R1, c[0x0][0x37c] ;  /* 0x0000df00ff017b82 */ /* 0x000fe20000000800 */
[----:B------:R-:W-:Y:S05]  /*0010*/  EXIT ;  /* 0x000000000000794d */ /* 0x000fea0003800000 */
.L_x_5:
        /* <DEDUP_REMOVED lines=14> */
.L_x_14:


//--------------------- .text._ZN7cutlass13device_kernelIN5flash11enable_sm90INS1_16FlashAttnFwdSm90INS1_25CollectiveMainloopFwdSm90ILi2EN4cute5tupleIJNS5_1CILi1EEES8_S8_EEENS6_IJNS7_ILi128EEENS7_ILi80EEENS7_ILi256EEEEEELi256ENS_10bfloat16_tEfNS_4arch4Sm90ELb1ELb0ELb1ELb0ELb0ELb0ELb0ELb1ELb1ELb1ELb1ELb0EEENS1_21CollectiveEpilogueFwdINS6_IJSA_SC_SB_EEES9_SE_SG_Li256ELb0ELb1ELb1ELb0EEENS1_19SingleTileSchedulerILb0ELb1ELb1ELi128EEEEEEEEEvNT_6ParamsE --------------------------
	.section	.text._ZN7cutlass13device_kernelIN5flash11enable_sm90INS1_16FlashAttnFwdSm90INS1_25CollectiveMainloopFwdSm90ILi2EN4cute5tupleIJNS5_1CILi1EEES8_S8_EEENS6_IJNS7_ILi128EEENS7_ILi80EEENS7_ILi256EEEEEELi256ENS_10bfloat16_tEfNS_4arch4Sm90ELb1ELb0ELb1ELb0ELb0ELb0ELb0ELb1ELb1ELb1ELb1ELb0EEENS1_21CollectiveEpilogueFwdINS6_IJSA_SC_SB_EEES9_SE_SG_Li256ELb0ELb1ELb1ELb0EEENS1_19SingleTileSchedulerILb0ELb1ELb1ELi128EEEEEEEEEvNT_6ParamsE,"ax",@progbits
	.align	128
.text._ZN7cutlass13device_kernelIN5flash11enable_sm90INS1_16FlashAttnFwdSm90INS1_25CollectiveMainloopFwdSm90ILi2EN4cute5tupleIJNS5_1CILi1EEES8_S8_EEENS6_IJNS7_ILi128EEENS7_ILi80EEENS7_ILi256EEEEEELi256ENS_10bfloat16_tEfNS_4arch4Sm90ELb1ELb0ELb1ELb0ELb0ELb0ELb0ELb1ELb1ELb1ELb1ELb0EEENS1_21CollectiveEpilogueFwdINS6_IJSA_SC_SB_EEES9_SE_SG_Li256ELb0ELb1ELb1ELb0EEENS1_19SingleTileSchedulerILb0ELb1ELb1ELi128EEEEEEEEEvNT_6ParamsE:
        .type           _ZN7cutlass13device_kernelIN5flash11enable_sm90INS1_16FlashAttnFwdSm90INS1_25CollectiveMainloopFwdSm90ILi2EN4cute5tupleIJNS5_1CILi1EEES8_S8_EEENS6_IJNS7_ILi128EEENS7_ILi80EEENS7_ILi256EEEEEELi256ENS_10bfloat16_tEfNS_4arch4Sm90ELb1ELb0ELb1ELb0ELb0ELb0ELb0ELb1ELb1ELb1ELb1ELb0EEENS1_21CollectiveEpilogueFwdINS6_IJSA_SC_SB_EEES9_SE_SG_Li256ELb0ELb1ELb1ELb0EEENS1_19SingleTileSchedulerILb0ELb1ELb1ELi128EEEEEEEEEvNT_6ParamsE,@function
        .size           _ZN7cutlass13device_kernelIN5flash11enable_sm90INS1_16FlashAttnFwdSm90INS1_25CollectiveMainloopFwdSm90ILi2EN4cute5tupleIJNS5_1CILi1EEES8_S8_EEENS6_IJNS7_ILi128EEENS7_ILi80EEENS7_ILi256EEEEEELi256ENS_10bfloat16_tEfNS_4arch4Sm90ELb1ELb0ELb1ELb0ELb0ELb0ELb0ELb1ELb1ELb1ELb1ELb0EEENS1_21CollectiveEpilogueFwdINS6_IJSA_SC_SB_EEES9_SE_SG_Li256ELb0ELb1ELb1ELb0EEENS1_19SingleTileSchedulerILb0ELb1ELb1ELi128EEEEEEEEEvNT_6ParamsE,(.L_x_15 - _ZN7cutlass13device_kernelIN5flash11enable_sm90INS1_16FlashAttnFwdSm90INS1_25CollectiveMainloopFwdSm90ILi2EN4cute5tupleIJNS5_1CILi1EEES8_S8_EEENS6_IJNS7_ILi128EEENS7_ILi80EEENS7_ILi256EEEEEELi256ENS_10bfloat16_tEfNS_4arch4Sm90ELb1ELb0ELb1ELb0ELb0ELb0ELb0ELb1ELb1ELb1ELb1ELb0EEENS1_21CollectiveEpilogueFwdINS6_IJSA_SC_SB_EEES9_SE_SG_Li256ELb0ELb1ELb1ELb0EEENS1_19SingleTileSchedulerILb0ELb1ELb1ELi128EEEEEEEEEvNT_6ParamsE)
        .other          _ZN7cutlass13device_kernelIN5flash11enable_sm90INS1_16FlashAttnFwdSm90INS1_25CollectiveMainloopFwdSm90ILi2EN4cute5tupleIJNS5_1CILi1EEES8_S8_EEENS6_IJNS7_ILi128EEENS7_ILi80EEENS7_ILi256EEEEEELi256ENS_10bfloat16_tEfNS_4arch4Sm90ELb1ELb0ELb1ELb0ELb0ELb0ELb0ELb1ELb1ELb1ELb1ELb0EEENS1_21CollectiveEpilogueFwdINS6_IJSA_SC_SB_EEES9_SE_SG_Li256ELb0ELb1ELb1ELb0EEENS1_19SingleTileSchedulerILb0ELb1ELb1ELi128EEEEEEEEEvNT_6ParamsE,@"STO_CUDA_ENTRY STV_DEFAULT"
_ZN7cutlass13device_kernelIN5flash11enable_sm90INS1_16FlashAttnFwdSm90INS1_25CollectiveMainloopFwdSm90ILi2EN4cute5tupleIJNS5_1CILi1EEES8_S8_EEENS6_IJNS7_ILi128EEENS7_ILi80EEENS7_ILi256EEEEEELi256ENS_10bfloat16_tEfNS_4arch4Sm90ELb1ELb0ELb1ELb0ELb0ELb0ELb0ELb1ELb1ELb1ELb1ELb0EEENS1_21CollectiveEpilogueFwdINS6_IJSA_SC_SB_EEES9_SE_SG_Li256ELb0ELb1ELb1ELb0EEENS1_19SingleTileSchedulerILb0ELb1ELb1ELi128EEEEEEEEEvNT_6ParamsE:
[----:B------:R-:W-:Y:S01]  /*0000*/  LDC R1, c[0x0][0x37c] ;  /* 0x0000df00ff017b82 */ /* 0x000fe20000000800 */
[----:B------:R-:W-:Y:S05]  /*0010*/  EXIT ;  /* 0x000000000000794d */ /* 0x000fea0003800000 */
.L_x_6:
        /* <DEDUP_REMOVED lines=14> */
.L_x_15:


//--------------------- .text._ZN7cutlass13device_kernelIN5flash11enable_sm90INS1_16FlashAttnFwdSm90INS1_25CollectiveMainloopFwdSm90ILi2EN4cute5tupleIJNS5_1CILi1EEES8_S8_EEENS6_IJNS7_ILi128EEENS7_ILi80EEENS7_ILi256EEEEEELi256ENS_10bfloat16_tEfNS_4arch4Sm90ELb1ELb0ELb1ELb1ELb0ELb0ELb0ELb1ELb1ELb1ELb1ELb0EEENS1_21CollectiveEpilogueFwdINS6_IJSA_SC_SB_EEES9_SE_SG_Li256ELb1ELb1ELb1ELb0EEENS1_36VarlenDynamicPersistentTileSchedulerILi128ELi80ELi256ELi128ELb1ELb1ELb1ELb1ELb1ELb1EEEEEEEEEvNT_6ParamsE --------------------------
	.section	.text._ZN7cutlass13device_kernelIN5flash11enable_sm90INS1_16FlashAttnFwdSm90INS1_25CollectiveMainloopFwdSm90ILi2EN4cute5tupleIJNS5_1CILi1EEES8_S8_EEENS6_IJNS7_ILi128EEENS7_ILi80EEENS7_ILi256EEEEEELi256ENS_10bfloat16_tEfNS_4arch4Sm90ELb1ELb0ELb1ELb1ELb0ELb0ELb0ELb1ELb1ELb1ELb1ELb0EEENS1_21CollectiveEpilogueFwdINS6_IJSA_SC_SB_EEES9_SE_SG_Li256ELb1ELb1ELb1ELb0EEENS1_36VarlenDynamicPersistentTileSchedulerILi128ELi80ELi256ELi128ELb1ELb1ELb1ELb1ELb1ELb1EEEEEEEEEvNT_6ParamsE,"ax",@progbits
	.align	128
.text._ZN7cutlass13device_kernelIN5flash11enable_sm90INS1_16FlashAttnFwdSm90INS1_25CollectiveMainloopFwdSm90ILi2EN4cute5tupleIJNS5_1CILi1EEES8_S8_EEENS6_IJNS7_ILi128EEENS7_ILi80EEENS7_ILi256EEEEEELi256ENS_10bfloat16_tEfNS_4arch4Sm90ELb1ELb0ELb1ELb1ELb0ELb0ELb0ELb1ELb1ELb1ELb1ELb0EEENS1_21CollectiveEpilogueFwdINS6_IJSA_SC_SB_EEES9_SE_SG_Li256ELb1ELb1ELb1ELb0EEENS1_36VarlenDynamicPersistentTileSchedulerILi128ELi80ELi256ELi128ELb1ELb1ELb1ELb1ELb1ELb1EEEEEEEEEvNT_6ParamsE:
        .type           _ZN7cutlass13device_kernelIN5flash11enable_sm90INS1_16FlashAttnFwdSm90INS1_25CollectiveMainloopFwdSm90ILi2EN4cute5tupleIJNS5_1CILi1EEES8_S8_EEENS6_IJNS7_ILi128EEENS7_ILi80EEENS7_ILi256EEEEEELi256ENS_10bfloat16_tEfNS_4arch4Sm90ELb1ELb0ELb1ELb1ELb0ELb0ELb0ELb1ELb1ELb1ELb1ELb0EEENS1_21CollectiveEpilogueFwdINS6_IJSA_SC_SB_EEES9_SE_SG_Li256ELb1ELb1ELb1ELb0EEENS1_36VarlenDynamicPersistentTileSchedulerILi128ELi80ELi256ELi128ELb1ELb1ELb1ELb1ELb1ELb1EEEEEEEEEvNT_6ParamsE,@function
        .size           _ZN7cutlass13device_kernelIN5flash11enable_sm90INS1_16FlashAttnFwdSm90INS1_25CollectiveMainloopFwdSm90ILi2EN4cute5tupleIJNS5_1CILi1EEES8_S8_EEENS6_IJNS7_ILi128EEENS7_ILi80EEENS7_ILi256EEEEEELi256ENS_10bfloat16_tEfNS_4arch4Sm90ELb1ELb0ELb1ELb1ELb0ELb0ELb0ELb1ELb1ELb1ELb1ELb0EEENS1_21CollectiveEpilogueFwdINS6_IJSA_SC_SB_EEES9_SE_SG_Li256ELb1ELb1ELb1ELb0EEENS1_36VarlenDynamicPersistentTileSchedulerILi128ELi80ELi256ELi128ELb1ELb1ELb1ELb1ELb1ELb1EEEEEEEEEvNT_6ParamsE,(.L_x_16 - _ZN7cutlass13device_kernelIN5flash11enable_sm90INS1_16FlashAttnFwdSm90INS1_25CollectiveMainloopFwdSm90ILi2EN4cute5tupleIJNS5_1CILi1EEES8_S8_EEENS6_IJNS7_ILi128EEENS7_ILi80EEENS7_ILi256EEEEEELi256ENS_10bfloat16_tEfNS_4arch4Sm90ELb1ELb0ELb1ELb1ELb0ELb0ELb0ELb1ELb1ELb1ELb1ELb0EEENS1_21CollectiveEpilogueFwdINS6_IJSA_SC_SB_EEES9_SE_SG_Li256ELb1ELb1ELb1ELb0EEENS1_36VarlenDynamicPersistentTileSchedulerILi128ELi80ELi256ELi128ELb1ELb1ELb1ELb1ELb1ELb1EEEEEEEEEvNT_6ParamsE)
        .other          _ZN7cutlass13device_kernelIN5flash11enable_sm90INS1_16FlashAttnFwdSm90INS1_25CollectiveMainloopFwdSm90ILi2EN4cute5tupleIJNS5_1CILi1EEES8_S8_EEENS6_IJNS7_ILi128EEENS7_ILi80EEENS7_ILi256EEEEEELi256ENS_10bfloat16_tEfNS_4arch4Sm90ELb1ELb0ELb1ELb1ELb0ELb0ELb0ELb1ELb1ELb1ELb1ELb0EEENS1_21CollectiveEpilogueFwdINS6_IJSA_SC_SB_EEES9_SE_SG_Li256ELb1ELb1ELb1ELb0EEENS1_36VarlenDynamicPersistentTileSchedulerILi128ELi80ELi256ELi128ELb1ELb1ELb1ELb1ELb1ELb1EEEEEEEEEvNT_6ParamsE,@"STO_CUDA_ENTRY STV_DEFAULT"
_ZN7cutlass13device_kernelIN5flash11enable_sm90INS1_16FlashAttnFwdSm90INS1_25CollectiveMainloopFwdSm90ILi2EN4cute5tupleIJNS5_1CILi1EEES8_S8_EEENS6_IJNS7_ILi128EEENS7_ILi80EEENS7_ILi256EEEEEELi256ENS_10bfloat16_tEfNS_4arch4Sm90ELb1ELb0ELb1ELb1ELb0ELb0ELb0ELb1ELb1ELb1ELb1ELb0EEENS1_21CollectiveEpilogueFwdINS6_IJSA_SC_SB_EEES9_SE_SG_Li256ELb1ELb1ELb1ELb0EEENS1_36VarlenDynamicPersistentTileSchedulerILi128ELi80ELi256ELi128ELb1ELb1ELb1ELb1ELb1ELb1EEEEEEEEEvNT_6ParamsE:
[----:B------:R-:W-:Y:S01]  /*0000*/  LDC R1, c[0x0][0x37c] ;  /* 0x0000df00ff017b82 */ /* 0x000fe20000000800 */
[----:B------:R-:W-:Y:S05]  /*0010*/  EXIT ;  /* 0x000000000000794d */ /* 0x000fea0003800000 */
.L_x_7:
        /* <DEDUP_REMOVED lines=14> */
.L_x_16:


//--------------------- .text._ZN7cutlass13device_kernelIN5flash11enable_sm90INS1_16FlashAttnFwdSm90INS1_25CollectiveMainloopFwdSm90ILi2EN4cute5tupleIJNS5_1CILi1EEES8_S8_EEENS6_IJNS7_ILi128EEENS7_ILi80EEENS7_ILi256EEEEEELi256ENS_10bfloat16_tEfNS_4arch4Sm90ELb1ELb0ELb1ELb1ELb0ELb1ELb0ELb1ELb1ELb1ELb1ELb0EEENS1_21CollectiveEpilogueFwdINS6_IJSA_SC_SB_EEES9_SE_SG_Li256ELb1ELb1ELb1ELb0EEENS1_36VarlenDynamicPersistentTileSchedulerILi128ELi80ELi256ELi128ELb1ELb1ELb1ELb1ELb1ELb1EEEEEEEEEvNT_6ParamsE --------------------------
	.section	.text._ZN7cutlass13device_kernelIN5flash11enable_sm90INS1_16FlashAttnFwdSm90INS1_25CollectiveMainloopFwdSm90ILi2EN4cute5tupleIJNS5_1CILi1EEES8_S8_EEENS6_IJNS7_ILi128EEENS7_ILi80EEENS7_ILi256EEEEEELi256ENS_10bfloat16_tEfNS_4arch4Sm90ELb1ELb0ELb1ELb1ELb0ELb1ELb0ELb1ELb1ELb1ELb1ELb0EEENS1_21CollectiveEpilogueFwdINS6_IJSA_SC_SB_EEES9_SE_SG_Li256ELb1ELb1ELb1ELb0EEENS1_36VarlenDynamicPersistentTileSchedulerILi128ELi80ELi256ELi128ELb1ELb1ELb1ELb1ELb1ELb1EEEEEEEEEvNT_6ParamsE,"ax",@progbits
	.align	128
.text._ZN7cutlass13device_kernelIN5flash11enable_sm90INS1_16FlashAttnFwdSm90INS1_25CollectiveMainloopFwdSm90ILi2EN4cute5tupleIJNS5_1CILi1EEES8_S8_EEENS6_IJNS7_ILi128EEENS7_ILi80EEENS7_ILi256EEEEEELi256ENS_10bfloat16_tEfNS_4arch4Sm90ELb1ELb0ELb1ELb1ELb0ELb1ELb0ELb1ELb1ELb1ELb1ELb0EEENS1_21CollectiveEpilogueFwdINS6_IJSA_SC_SB_EEES9_SE_SG_Li256ELb1ELb1ELb1ELb0EEENS1_36VarlenDynamicPersistentTileSchedulerILi128ELi80ELi256ELi128ELb1ELb1ELb1ELb1ELb1ELb1EEEEEEEEEvNT_6ParamsE:
        .type           _ZN7cutlass13device_kernelIN5flash11enable_sm90INS1_16FlashAttnFwdSm90INS1_25CollectiveMainloopFwdSm90ILi2EN4cute5tupleIJNS5_1CILi1EEES8_S8_EEENS6_IJNS7_ILi128EEENS7_ILi80EEENS7_ILi256EEEEEELi256ENS_10bfloat16_tEfNS_4arch4Sm90ELb1ELb0ELb1ELb1ELb0ELb1ELb0ELb1ELb1ELb1ELb1ELb0EEENS1_21CollectiveEpilogueFwdINS6_IJSA_SC_SB_EEES9_SE_SG_Li256ELb1ELb1ELb1ELb0EEENS1_36VarlenDynamicPersistentTileSchedulerILi128ELi80ELi256ELi128ELb1ELb1ELb1ELb1ELb1ELb1EEEEEEEEEvNT_6ParamsE,@function
        .size           _ZN7cutlass13device_kernelIN5flash11enable_sm90INS1_16FlashAttnFwdSm90INS1_25CollectiveMainloopFwdSm90ILi2EN4cute5tupleIJNS5_1CILi1EEES8_S8_EEENS6_IJNS7_ILi128EEENS7_ILi80EEENS7_ILi256EEEEEELi256ENS_10bfloat16_tEfNS_4arch4Sm90ELb1ELb0ELb1ELb1ELb0ELb1ELb0ELb1ELb1ELb1ELb1ELb0EEENS1_21CollectiveEpilogueFwdINS6_IJSA_SC_SB_EEES9_SE_SG_Li256ELb1ELb1ELb1ELb0EEENS1_36VarlenDynamicPersistentTileSchedulerILi128ELi80ELi256ELi128ELb1ELb1ELb1ELb1ELb1ELb1EEEEEEEEEvNT_6ParamsE,(.L_x_17 - _ZN7cutlass13device_kernelIN5flash11enable_sm90INS1_16FlashAttnFwdSm90INS1_25CollectiveMainloopFwdSm90ILi2EN4cute5tupleIJNS5_1CILi1EEES8_S8_EEENS6_IJNS7_ILi128EEENS7_ILi80EEENS7_ILi256EEEEEELi256ENS_10bfloat16_tEfNS_4arch4Sm90ELb1ELb0ELb1ELb1ELb0ELb1ELb0ELb1ELb1ELb1ELb1ELb0EEENS1_21CollectiveEpilogueFwdINS6_IJSA_SC_SB_EEES9_SE_SG_Li256ELb1ELb1ELb1ELb0EEENS1_36VarlenDynamicPersistentTileSchedulerILi128ELi80ELi256ELi128ELb1ELb1ELb1ELb1ELb1ELb1EEEEEEEEEvNT_6ParamsE)
        .other          _ZN7cutlass13device_kernelIN5flash11enable_sm90INS1_16FlashAttnFwdSm90INS1_25CollectiveMainloopFwdSm90ILi2EN4cute5tupleIJNS5_1CILi1EEES8_S8_EEENS6_IJNS7_ILi128EEENS7_ILi80EEENS7_ILi256EEEEEELi256ENS_10bfloat16_tEfNS_4arch4Sm90ELb1ELb0ELb1ELb1ELb0ELb1ELb0ELb1ELb1ELb1ELb1ELb0EEENS1_21CollectiveEpilogueFwdINS6_IJSA_SC_SB_EEES9_SE_SG_Li256ELb1ELb1ELb1ELb0EEENS1_36VarlenDynamicPersistentTileSchedulerILi128ELi80ELi256ELi128ELb1ELb1ELb1ELb1ELb1ELb1EEEEEEEEEvNT_6ParamsE,@"STO_CUDA_ENTRY STV_DEFAULT"
_ZN7cutlass13device_kernelIN5flash11enable_sm90INS1_16FlashAttnFwdSm90INS1_25CollectiveMainloopFwdSm90ILi2EN4cute5tupleIJNS5_1CILi1EEES8_S8_EEENS6_IJNS7_ILi128EEENS7_ILi80EEENS7_ILi256EEEEEELi256ENS_10bfloat16_tEfNS_4arch4Sm90ELb1ELb0ELb1ELb1ELb0ELb1ELb0ELb1ELb1ELb1ELb1ELb0EEENS1_21CollectiveEpilogueFwdINS6_IJSA_SC_SB_EEES9_SE_SG_Li256ELb1ELb1ELb1ELb0EEENS1_36VarlenDynamicPersistentTileSchedulerILi128ELi80ELi256ELi128ELb1ELb1ELb1ELb1ELb1ELb1EEEEEEEEEvNT_6ParamsE:
[----:B------:R-:W-:Y:S01]  /*0000*/  LDC R1, c[0x0][0x37c] ;  /* 0x0000df00ff017b82 */ /* 0x000fe20000000800 */
[----:B------:R-:W-:Y:S05]  /*0010*/  EXIT ;  /* 0x000000000000794d */ /* 0x000fea0003800000 */
.L_x_8:
        /* <DEDUP_REMOVED lines=14> */
.L_x_17:


//--------------------- .nv.shared.reserved.0     --------------------------
	.section	.nv.shared.reserved.0,"aw",@nobits
	.weak		__nv_reservedSMEM_offset_0_alias
	.size		__nv_reservedSMEM_offset_0_alias, 0, 64
	.other		__nv_reservedSMEM_offset_0_alias,@"STO_CUDA_RESERVED_SHARED STV_DEFAULT"
__nv_reservedSMEM_offset_0_alias:
	.zero		0
	.zero		64


//--------------------- .nv.global                --------------------------
	.section	.nv.global,"aw",@nobits
.nv.global:
	.type		_ZN80_INTERNAL_b2e67345_44_flash_fwd_hdim256_bf16_split_softcap_sm90_cu_f3e6f9ee_33464cute1_E,@object
	.size		_ZN80_INTERNAL_b2e67345_44_flash_fwd_hdim256_bf16_split_softcap_sm90_cu_f3e6f9ee_33464cute1_E,(_ZN80_INTERNAL_b2e67345_44_flash_fwd_hdim256_bf16_split_softcap_sm90_cu_f3e6f9ee_33464cuda3std3__45__cpo6cbeginE - _ZN80_INTERNAL_b2e67345_44_flash_fwd_hdim256_bf16_split_softcap_sm90_cu_f3e6f9ee_33464cute1_E)
_ZN80_INTERNAL_b2e67345_44_flash_fwd_hdim256_bf16_split_softcap_sm90_cu_f3e6f9ee_33464cute1_E:
	.zero		1
	.type		_ZN80_INTERNAL_b2e67345_44_flash_fwd_hdim256_bf16_split_softcap_sm90_cu_f3e6f9ee_33464cuda3std3__45__cpo6cbeginE,@object
	.size		_ZN80_INTERNAL_b2e67345_44_flash_fwd_hdim256_bf16_split_softcap_sm90_cu_f3e6f9ee_33464cuda3std3__45__cpo6cbeginE,(_ZN80_INTERNAL_b2e67345_44_flash_fwd_hdim256_bf16_split_softcap_sm90_cu_f3e6f9ee_33464cuda3std3__48in_placeE - _ZN80_INTERNAL_b2e67345_44_flash_fwd_hdim256_bf16_split_softcap_sm90_cu_f3e6f9ee_33464cuda3std3__45__cpo6cbeginE)
_ZN80_INTERNAL_b2e67345_44_flash_fwd_hdim256_bf16_split_softcap_sm90_cu_f3e6f9ee_33464cuda3std3__45__cpo6cbeginE:
	.zero		1
	.type		_ZN80_INTERNAL_b2e67345_44_flash_fwd_hdim256_bf16_split_softcap_sm90_cu_f3e6f9ee_33464cuda3std3__48in_placeE,@object
	.size		_ZN80_INTERNAL_b2e67345_44_flash_fwd_hdim256_bf16_split_softcap_sm90_cu_f3e6f9ee_33464cuda3std3__48in_placeE,(_ZN80_INTERNAL_b2e67345_44_flash_fwd_hdim256_bf16_split_softcap_sm90_cu_f3e6f9ee_33464cuda3std6ranges3__45__cpo9iter_moveE - _ZN80_INTERNAL_b2e67345_44_flash_fwd_hdim256_bf16_split_softcap_sm90_cu_f3e6f9ee_33464cuda3std3__48in_placeE)
_ZN80_INTERNAL_b2e67345_44_flash_fwd_hdim256_bf16_split_softcap_sm90_cu_f3e6f9ee_33464cuda3std3__48in_placeE:
	.zero		1
	.type		_ZN80_INTERNAL_b2e67345_44_flash_fwd_hdim256_bf16_split_softcap_sm90_cu_f3e6f9ee_33464cuda3std6ranges3__45__cpo9iter_moveE,@object
	.size		_ZN80_INTERNAL_b2e67345_44_flash_fwd_hdim256_bf16_split_softcap_sm90_cu_f3e6f9ee_33464cuda3std6ranges3__45__cpo9iter_moveE,(_ZN80_INTERNAL_b2e67345_44_flash_fwd_hdim256_bf16_split_softcap_sm90_cu_f3e6f9ee_33464cuda3std3__45__cpo5beginE - _ZN80_INTERNAL_b2e67345_44_flash_fwd_hdim256_bf16_split_softcap_sm90_cu_f3e6f9ee_33464cuda3std6ranges3__45__cpo9iter_moveE)
_ZN80_INTERNAL_b2e67345_44_flash_fwd_hdim256_bf16_split_softcap_sm90_cu_f3e6f9ee_33464cuda3std6ranges3__45__cpo9iter_moveE:
	.zero		1
	.type		_ZN80_INTERNAL_b2e67345_44_flash_fwd_hdim256_bf16_split_softcap_sm90_cu_f3e6f9ee_33464cuda3std3__45__cpo5beginE,@object
	.size		_ZN80_INTERNAL_b2e67345_44_flash_fwd_hdim256_bf16_split_softcap_sm90_cu_f3e6f9ee_33464cuda3std3__45__cpo5beginE,(_ZN80_INTERNAL_b2e67345_44_flash_fwd_hdim256_bf16_split_softcap_sm90_cu_f3e6f9ee_33464cuda3std3__482_GLOBAL__N__b2e67345_44_flash_fwd_hdim256_bf16_split_softcap_sm90_cu_f3e6f9ee_33466ignoreE - _ZN80_INTERNAL_b2e67345_44_flash_fwd_hdim256_bf16_split_softcap_sm90_cu_f3e6f9ee_33464cuda3std3__45__cpo5beginE)
_ZN80_INTERNAL_b2e67345_44_flash_fwd_hdim256_bf16_split_softcap_sm90_cu_f3e6f9ee_33464cuda3std3__45__cpo5beginE:
	.zero		1
	.type		_ZN80_INTERNAL_b2e67345_44_flash_fwd_hdim256_bf16_split_softcap_sm90_cu_f3e6f9ee_33464cuda3std3__482_GLOBAL__N__b2e67345_44_flash_fwd_hdim256_bf16_split_softcap_sm90_cu_f3e6f9ee_33466ignoreE,@object
	.size		_ZN80_INTERNAL_b2e67345_44_flash_fwd_hdim256_bf16_split_softcap_sm90_cu_f3e6f9ee_33464cuda3std3__482_GLOBAL__N__b2e67345_44_flash_fwd_hdim256_bf16_split_softcap_sm90_cu_f3e6f9ee_33466ignoreE,(_ZN80_INTERNAL_b2e67345_44_flash_fwd_hdim256_bf16_split_softcap_sm90_cu_f3e6f9ee_33464cute7productE - _ZN80_INTERNAL_b2e67345_44_flash_fwd_hdim256_bf16_split_softcap_sm90_cu_f3e6f9ee_33464cuda3std3__482_GLOBAL__N__b2e67345_44_flash_fwd_hdim256_bf16_split_softcap_sm90_cu_f3e6f9ee_33466ignoreE)
_ZN80_INTERNAL_b2e67345_44_flash_fwd_hdim256_bf16_split_softcap_sm90_cu_f3e6f9ee_33464cuda3std3__482_GLOBAL__N__b2e67345_44_flash_fwd_hdim256_bf16_split_softcap_sm90_cu_f3e6f9ee_33466ignoreE:
	.zero		1
	.type		_ZN80_INTERNAL_b2e67345_44_flash_fwd_hdim256_bf16_split_softcap_sm90_cu_f3e6f9ee_33464cute7productE,@object
	.size		_ZN80_INTERNAL_b2e67345_44_flash_fwd_hdim256_bf16_split_softcap_sm90_cu_f3e6f9ee_33464cute7productE,(_ZN80_INTERNAL_b2e67345_44_flash_fwd_hdim256_bf16_split_softcap_sm90_cu_f3e6f9ee_33464cuda3std3__45__cpo3endE - _ZN80_INTERNAL_b2e67345_44_flash_fwd_hdim256_bf16_split_softcap_sm90_cu_f3e6f9ee_33464cute7productE)
_ZN80_INTERNAL_b2e67345_44_flash_fwd_hdim256_bf16_split_softcap_sm90_cu_f3e6f9ee_33464cute7productE:
	.zero		1
	.type		_ZN80_INTERNAL_b2e67345_44_flash_fwd_hdim256_bf16_split_softcap_sm90_cu_f3e6f9ee_33464cuda3std3__45__cpo3endE,@object
	.size		_ZN80_INTERNAL_b2e67345_44_flash_fwd_hdim256_bf16_split_softcap_sm90_cu_f3e6f9ee_33464cuda3std3__45__cpo3endE,(_ZN80_INTERNAL_b2e67345_44_flash_fwd_hdim256_bf16_split_softcap_sm90_cu_f3e6f9ee_33464cuda3std3__419piecewise_constructE - _ZN80_INTERNAL_b2e67345_44_flash_fwd_hdim256_bf16_split_softcap_sm90_cu_f3e6f9ee_33464cuda3std3__45__cpo3endE)
_ZN80_INTERNAL_b2e67345_44_flash_fwd_hdim256_bf16_split_softcap_sm90_cu_f3e6f9ee_33464cuda3std3__45__cpo3endE:
	.zero		1
	.type		_ZN80_INTERNAL_b2e67345_44_flash_fwd_hdim256_bf16_split_softcap_sm90_cu_f3e6f9ee_33464cuda3std3__419piecewise_constructE,@object
	.size		_ZN80_INTERNAL_b2e67345_44_flash_fwd_hdim256_bf16_split_softcap_sm90_cu_f3e6f9ee_33464cuda3std3__419piecewise_constructE,(_ZN80_INTERNAL_b2e67345_44_flash_fwd_hdim256_bf16_split_softcap_sm90_cu_f3e6f9ee_33464cuda3std3__45__cpo4cendE - _ZN80_INTERNAL_b2e67345_44_flash_fwd_hdim256_bf16_split_softcap_sm90_cu_f3e6f9ee_33464cuda3std3__419piecewise_constructE)
_ZN80_INTERNAL_b2e67345_44_flash_fwd_hdim256_bf16_split_softcap_sm90_cu_f3e6f9ee_33464cuda3std3__419piecewise_constructE:
	.zero		1
	.type		_ZN80_INTERNAL_b2e67345_44_flash_fwd_hdim256_bf16_split_softcap_sm90_cu_f3e6f9ee_33464cuda3std3__45__cpo4cendE,@object
	.size		_ZN80_INTERNAL_b2e67345_44_flash_fwd_hdim256_bf16_split_softcap_sm90_cu_f3e6f9ee_33464cuda3std3__45__cpo4cendE,(_ZN80_INTERNAL_b2e67345_44_flash_fwd_hdim256_bf16_split_softcap_sm90_cu_f3e6f9ee_33464cuda3std6ranges3__45__cpo4swapE - _ZN80_INTERNAL_b2e67345_44_flash_fwd_hdim256_bf16_split_softcap_sm90_cu_f3e6f9ee_33464cuda3std3__45__cpo4cendE)
_ZN80_INTERNAL_b2e67345_44_flash_fwd_hdim256_bf16_split_softcap_sm90_cu_f3e6f9ee_33464cuda3std3__45__cpo4cendE:
	.zero		1
	.type		_ZN80_INTERNAL_b2e67345_44_flash_fwd_hdim256_bf16_split_softcap_sm90_cu_f3e6f9ee_33464cuda3std6ranges3__45__cpo4swapE,@object
	.size		_ZN80_INTERNAL_b2e67345_44_flash_fwd_hdim256_bf16_split_softcap_sm90_cu_f3e6f9ee_33464cuda3std6ranges3__45__cpo4swapE,(.L_7 - _ZN80_INTERNAL_b2e67345_44_flash_fwd_hdim256_bf16_split_softcap_sm90_cu_f3e6f9ee_33464cuda3std6ranges3__45__cpo4swapE)
_ZN80_INTERNAL_b2e67345_44_flash_fwd_hdim256_bf16_split_softcap_sm90_cu_f3e6f9ee_33464cuda3std6ranges3__45__cpo4swapE:
	.zero		1
.L_7:


//--------------------- .nv.constant0._ZN7cutlass13device_kernelIN5flash11enable_sm90INS1_16FlashAttnFwdSm90INS1_25CollectiveMainloopFwdSm90ILi2EN4cute5tupleIJNS5_1CILi1EEES8_S8_EEENS6_IJNS7_ILi128EEENS7_ILi80EEENS7_ILi256EEEEEELi256ENS_10bfloat16_tEfNS_4arch4Sm90ELb0ELb0ELb1ELb0ELb0ELb0ELb0ELb1ELb1ELb1ELb1ELb0EEENS1_21CollectiveEpilogueFwdINS6_IJSA_SC_SB_EEES9_SE_SG_Li256ELb0ELb1ELb1ELb0EEENS1_19SingleTileSchedulerILb0ELb1ELb1ELi128EEEEEEEEEvNT_6ParamsE --------------------------
	.section	.nv.constant0._ZN7cutlass13device_kernelIN5flash11enable_sm90INS1_16FlashAttnFwdSm90INS1_25CollectiveMainloopFwdSm90ILi2EN4cute5tupleIJNS5_1CILi1EEES8_S8_EEENS6_IJNS7_ILi128EEENS7_ILi80EEENS7_ILi256EEEEEELi256ENS_10bfloat16_tEfNS_4arch4Sm90ELb0ELb0ELb1ELb0ELb0ELb0ELb0ELb1ELb1ELb1ELb1ELb0EEENS1_21CollectiveEpilogueFwdINS6_IJSA_SC_SB_EEES9_SE_SG_Li256ELb0ELb1ELb1ELb0EEENS1_19SingleTileSchedulerILb0ELb1ELb1ELi128EEEEEEEEEvNT_6ParamsE,"a",@progbits
	.sectionflags	@""
	.align	4
.nv.constant0._ZN7cutlass13device_kernelIN5flash11enable_sm90INS1_16FlashAttnFwdSm90INS1_25CollectiveMainloopFwdSm90ILi2EN4cute5tupleIJNS5_1CILi1EEES8_S8_EEENS6_IJNS7_ILi128EEENS7_ILi80EEENS7_ILi256EEEEEELi256ENS_10bfloat16_tEfNS_4arch4Sm90ELb0ELb0ELb1ELb0ELb0ELb0ELb0ELb1ELb1ELb1ELb1ELb0EEENS1_21CollectiveEpilogueFwdINS6_IJSA_SC_SB_EEES9_SE_SG_Li256ELb0ELb1ELb1ELb0EEENS1_19SingleTileSchedulerILb0ELb1ELb1ELi128EEEEEEEEEvNT_6ParamsE:
	.zero		3456


//--------------------- .nv.constant0._ZN7cutlass13device_kernelIN5flash11enable_sm90INS1_16FlashAttnFwdSm90INS1_25CollectiveMainloopFwdSm90ILi2EN4cute5tupleIJNS5_1CILi1EEES8_S8_EEENS6_IJNS7_ILi128EEENS7_ILi80EEENS7_ILi256EEEEEELi256ENS_10bfloat16_tEfNS_4arch4Sm90ELb0ELb0ELb1ELb1ELb0ELb0ELb0ELb1ELb1ELb1ELb1ELb0EEENS1_21CollectiveEpilogueFwdINS6_IJSA_SC_SB_EEES9_SE_SG_Li256ELb1ELb1ELb1ELb0EEENS1_36VarlenDynamicPersistentTileSchedulerILi128ELi80ELi256ELi128ELb1ELb1ELb1ELb0ELb1ELb1EEEEEEEEEvNT_6ParamsE --------------------------
	.section	.nv.constant0._ZN7cutlass13device_kernelIN5flash11enable_sm90INS1_16FlashAttnFwdSm90INS1_25CollectiveMainloopFwdSm90ILi2EN4cute5tupleIJNS5_1CILi1EEES8_S8_EEENS6_IJNS7_ILi128EEENS7_ILi80EEENS7_ILi256EEEEEELi256ENS_10bfloat16_tEfNS_4arch4Sm90ELb0ELb0ELb1ELb1ELb0ELb0ELb0ELb1ELb1ELb1ELb1ELb0EEENS1_21CollectiveEpilogueFwdINS6_IJSA_SC_SB_EEES9_SE_SG_Li256ELb1ELb1ELb1ELb0EEENS1_36VarlenDynamicPersistentTileSchedulerILi128ELi80ELi256ELi128ELb1ELb1ELb1ELb0ELb1ELb1EEEEEEEEEvNT_6ParamsE,"a",@progbits
	.sectionflags	@""
	.align	4
.nv.constant0._ZN7cutlass13device_kernelIN5flash11enable_sm90INS1_16FlashAttnFwdSm90INS1_25CollectiveMainloopFwdSm90ILi2EN4cute5tupleIJNS5_1CILi1EEES8_S8_EEENS6_IJNS7_ILi128EEENS7_ILi80EEENS7_ILi256EEEEEELi256ENS_10bfloat16_tEfNS_4arch4Sm90ELb0ELb0ELb1ELb1ELb0ELb0ELb0ELb1ELb1ELb1ELb1ELb0EEENS1_21CollectiveEpilogueFwdINS6_IJSA_SC_SB_EEES9_SE_SG_Li256ELb1ELb1ELb1ELb0EEENS1_36VarlenDynamicPersistentTileSchedulerILi128ELi80ELi256ELi128ELb1ELb1ELb1ELb0ELb1ELb1EEEEEEEEEvNT_6ParamsE:
	.zero		3584


//--------------------- .nv.constant0._ZN7cutlass13device_kernelIN5flash11enable_sm90INS1_16FlashAttnFwdSm90INS1_25CollectiveMainloopFwdSm90ILi2EN4cute5tupleIJNS5_1CILi1EEES8_S8_EEENS6_IJNS7_ILi128EEENS7_ILi80EEENS7_ILi256EEEEEELi256ENS_10bfloat16_tEfNS_4arch4Sm90ELb0ELb0ELb1ELb1ELb0ELb1ELb0ELb1ELb1ELb1ELb1ELb0EEENS1_21CollectiveEpilogueFwdINS6_IJSA_SC_SB_EEES9_SE_SG_Li256ELb1ELb1ELb1ELb0EEENS1_36VarlenDynamicPersistentTileSchedulerILi128ELi80ELi256ELi128ELb1ELb1ELb1ELb0ELb1ELb1EEEEEEEEEvNT_6ParamsE --------------------------
	.section	.nv.constant0._ZN7cutlass13device_kernelIN5flash11enable_sm90INS1_16FlashAttnFwdSm90INS1_25CollectiveMainloopFwdSm90ILi2EN4cute5tupleIJNS5_1CILi1EEES8_S8_EEENS6_IJNS7_ILi128EEENS7_ILi80EEENS7_ILi256EEEEEELi256ENS_10bfloat16_tEfNS_4arch4Sm90ELb0ELb0ELb1ELb1ELb0ELb1ELb0ELb1ELb1ELb1ELb1ELb0EEENS1_21CollectiveEpilogueFwdINS6_IJSA_SC_SB_EEES9_SE_SG_Li256ELb1ELb1ELb1ELb0EEENS1_36VarlenDynamicPersistentTileSchedulerILi128ELi80ELi256ELi128ELb1ELb1ELb1ELb0ELb1ELb1EEEEEEEEEvNT_6ParamsE,"a",@progbits
	.sectionflags	@""
	.align	4
.nv.constant0._ZN7cutlass13device_kernelIN5flash11enable_sm90INS1_16FlashAttnFwdSm90INS1_25CollectiveMainloopFwdSm90ILi2EN4cute5tupleIJNS5_1CILi1EEES8_S8_EEENS6_IJNS7_ILi128EEENS7_ILi80EEENS7_ILi256EEEEEELi256ENS_10bfloat16_tEfNS_4arch4Sm90ELb0ELb0ELb1ELb1ELb0ELb1ELb0ELb1ELb1ELb1ELb1ELb0EEENS1_21CollectiveEpilogueFwdINS6_IJSA_SC_SB_EEES9_SE_SG_Li256ELb1ELb1ELb1ELb0EEENS1_36VarlenDynamicPersistentTileSchedulerILi128ELi80ELi256ELi128ELb1ELb1ELb1ELb0ELb1ELb1EEEEEEEEEvNT_6ParamsE:
	.zero		3584


//--------------------- .nv.constant0._ZN7cutlass13device_kernelIN5flash11enable_sm90INS1_16FlashAttnFwdSm90INS1_25CollectiveMainloopFwdSm90ILi2EN4cute5tupleIJNS5_1CILi1EEES8_S8_EEENS6_IJNS7_ILi128EEENS7_ILi64EEENS7_ILi256EEEEEELi256ENS_10bfloat16_tEfNS_4arch4Sm90ELb0ELb1ELb1ELb0ELb0ELb0ELb0ELb1ELb1ELb1ELb1ELb0EEENS1_21CollectiveEpilogueFwdINS6_IJSA_SC_SB_EEES9_SE_SG_Li256ELb0ELb1ELb1ELb0EEENS1_19SingleTileSchedulerILb0ELb1ELb1ELi128EEEEEEEEEvNT_6ParamsE --------------------------
	.section	.nv.constant0._ZN7cutlass13device_kernelIN5flash11enable_sm90INS1_16FlashAttnFwdSm90INS1_25CollectiveMainloopFwdSm90ILi2EN4cute5tupleIJNS5_1CILi1EEES8_S8_EEENS6_IJNS7_ILi128EEENS7_ILi64EEENS7_ILi256EEEEEELi256ENS_10bfloat16_tEfNS_4arch4Sm90ELb0ELb1ELb1ELb0ELb0ELb0ELb0ELb1ELb1ELb1ELb1ELb0EEENS1_21CollectiveEpilogueFwdINS6_IJSA_SC_SB_EEES9_SE_SG_Li256ELb0ELb1ELb1ELb0EEENS1_19SingleTileSchedulerILb0ELb1ELb1ELi128EEEEEEEEEvNT_6ParamsE,"a",@progbits
	.sectionflags	@""
	.align	4
.nv.constant0._ZN7cutlass13device_kernelIN5flash11enable_sm90INS1_16FlashAttnFwdSm90INS1_25CollectiveMainloopFwdSm90ILi2EN4cute5tupleIJNS5_1CILi1EEES8_S8_EEENS6_IJNS7_ILi128EEENS7_ILi64EEENS7_ILi256EEEEEELi256ENS_10bfloat16_tEfNS_4arch4Sm90ELb0ELb1ELb1ELb0ELb0ELb0ELb0ELb1ELb1ELb1ELb1ELb0EEENS1_21CollectiveEpilogueFwdINS6_IJSA_SC_SB_EEES9_SE_SG_Li256ELb0ELb1ELb1ELb0EEENS1_19SingleTileSchedulerILb0ELb1ELb1ELi128EEEEEEEEEvNT_6ParamsE:
	.zero		3456


//--------------------- .nv.constant0._ZN7cutlass13device_kernelIN5flash11enable_sm90INS1_16FlashAttnFwdSm90INS1_25CollectiveMainloopFwdSm90ILi2EN4cute5tupleIJNS5_1CILi1EEES8_S8_EEENS6_IJNS7_ILi128EEENS7_ILi64EEENS7_ILi256EEEEEELi256ENS_10bfloat16_tEfNS_4arch4Sm90ELb0ELb1ELb1ELb1ELb0ELb0ELb0ELb1ELb1ELb1ELb1ELb0EEENS1_21CollectiveEpilogueFwdINS6_IJSA_SC_SB_EEES9_SE_SG_Li256ELb1ELb1ELb1ELb0EEENS1_36VarlenDynamicPersistentTileSchedulerILi128ELi64ELi256ELi128ELb1ELb1ELb1ELb1ELb0ELb1EEEEEEEEEvNT_6ParamsE --------------------------
	.section	.nv.constant0._ZN7cutlass13device_kernelIN5flash11enable_sm90INS1_16FlashAttnFwdSm90INS1_25CollectiveMainloopFwdSm90ILi2EN4cute5tupleIJNS5_1CILi1EEES8_S8_EEENS6_IJNS7_ILi128EEENS7_ILi64EEENS7_ILi256EEEEEELi256ENS_10bfloat16_tEfNS_4arch4Sm90ELb0ELb1ELb1ELb1ELb0ELb0ELb0ELb1ELb1ELb1ELb1ELb0EEENS1_21CollectiveEpilogueFwdINS6_IJSA_SC_SB_EEES9_SE_SG_Li256ELb1ELb1ELb1ELb0EEENS1_36VarlenDynamicPersistentTileSchedulerILi128ELi64ELi256ELi128ELb1ELb1ELb1ELb1ELb0ELb1EEEEEEEEEvNT_6ParamsE,"a",@progbits
	.sectionflags	@""
	.align	4
.nv.constant0._ZN7cutlass13device_kernelIN5flash11enable_sm90INS1_16FlashAttnFwdSm90INS1_25CollectiveMainloopFwdSm90ILi2EN4cute5tupleIJNS5_1CILi1EEES8_S8_EEENS6_IJNS7_ILi128EEENS7_ILi64EEENS7_ILi256EEEEEELi256ENS_10bfloat16_tEfNS_4arch4Sm90ELb0ELb1ELb1ELb1ELb0ELb0ELb0ELb1ELb1ELb1ELb1ELb0EEENS1_21CollectiveEpilogueFwdINS6_IJSA_SC_SB_EEES9_SE_SG_Li256ELb1ELb1ELb1ELb0EEENS1_36VarlenDynamicPersistentTileSchedulerILi128ELi64ELi256ELi128ELb1ELb1ELb1ELb1ELb0ELb1EEEEEEEEEvNT_6ParamsE:
	.zero		3584


//--------------------- .nv.constant0._ZN7cutlass13device_kernelIN5flash11enable_sm90INS1_16FlashAttnFwdSm90INS1_25CollectiveMainloopFwdSm90ILi2EN4cute5tupleIJNS5_1CILi1EEES8_S8_EEENS6_IJNS7_ILi128EEENS7_ILi64EEENS7_ILi256EEEEEELi256ENS_10bfloat16_tEfNS_4arch4Sm90ELb0ELb1ELb1ELb1ELb0ELb1ELb0ELb1ELb1ELb1ELb1ELb0EEENS1_21CollectiveEpilogueFwdINS6_IJSA_SC_SB_EEES9_SE_SG_Li256ELb1ELb1ELb1ELb0EEENS1_36VarlenDynamicPersistentTileSchedulerILi128ELi64ELi256ELi128ELb1ELb1ELb1ELb1ELb0ELb1EEEEEEEEEvNT_6ParamsE --------------------------
	.section	.nv.constant0._ZN7cutlass13device_kernelIN5flash11enable_sm90INS1_16FlashAttnFwdSm90INS1_25CollectiveMainloopFwdSm90ILi2EN4cute5tupleIJNS5_1CILi1EEES8_S8_EEENS6_IJNS7_ILi128EEENS7_ILi64EEENS7_ILi256EEEEEELi256ENS_10bfloat16_tEfNS_4arch4Sm90ELb0ELb1ELb1ELb1ELb0ELb1ELb0ELb1ELb1ELb1ELb1ELb0EEENS1_21CollectiveEpilogueFwdINS6_IJSA_SC_SB_EEES9_SE_SG_Li256ELb1ELb1ELb1ELb0EEENS1_36VarlenDynamicPersistentTileSchedulerILi128ELi64ELi256ELi128ELb1ELb1ELb1ELb1ELb0ELb1EEEEEEEEEvNT_6ParamsE,"a",@progbits
	.sectionflags	@""
	.align	4
.nv.constant0._ZN7cutlass13device_kernelIN5flash11enable_sm90INS1_16FlashAttnFwdSm90INS1_25CollectiveMainloopFwdSm90ILi2EN4cute5tupleIJNS5_1CILi1EEES8_S8_EEENS6_IJNS7_ILi128EEENS7_ILi64EEENS7_ILi256EEEEEELi256ENS_10bfloat16_tEfNS_4arch4Sm90ELb0ELb1ELb1ELb1ELb0ELb1ELb0ELb1ELb1ELb1ELb1ELb0EEENS1_21CollectiveEpilogueFwdINS6_IJSA_SC_SB_EEES9_SE_SG_Li256ELb1ELb1ELb1ELb0EEENS1_36VarlenDynamicPersistentTileSchedulerILi128ELi64ELi256ELi128ELb1ELb1ELb1ELb1ELb0ELb1EEEEEEEEEvNT_6ParamsE:
	.zero		3584


//--------------------- .nv.constant0._ZN7cutlass13device_kernelIN5flash11enable_sm90INS1_16FlashAttnFwdSm90INS1_25CollectiveMainloopFwdSm90ILi2EN4cute5tupleIJNS5_1CILi1EEES8_S8_EEENS6_IJNS7_ILi128EEENS7_ILi80EEENS7_ILi256EEEEEELi256ENS_10bfloat16_tEfNS_4arch4Sm90ELb1ELb0ELb1ELb0ELb0ELb0ELb0ELb1ELb1ELb1ELb1ELb0EEENS1_21CollectiveEpilogueFwdINS6_IJSA_SC_SB_EEES9_SE_SG_Li256ELb0ELb1ELb1ELb0EEENS1_19SingleTileSchedulerILb0ELb1ELb1ELi128EEEEEEEEEvNT_6ParamsE --------------------------
	.section	.nv.constant0._ZN7cutlass13device_kernelIN5flash11enable_sm90INS1_16FlashAttnFwdSm90INS1_25CollectiveMainloopFwdSm90ILi2EN4cute5tupleIJNS5_1CILi1EEES8_S8_EEENS6_IJNS7_ILi128EEENS7_ILi80EEENS7_ILi256EEEEEELi256ENS_10bfloat16_tEfNS_4arch4Sm90ELb1ELb0ELb1ELb0ELb0ELb0ELb0ELb1ELb1ELb1ELb1ELb0EEENS1_21CollectiveEpilogueFwdINS6_IJSA_SC_SB_EEES9_SE_SG_Li256ELb0ELb1ELb1ELb0EEENS1_19SingleTileSchedulerILb0ELb1ELb1ELi128EEEEEEEEEvNT_6ParamsE,"a",@progbits
	.sectionflags	@""
	.align	4
.nv.constant0._ZN7cutlass13device_kernelIN5flash11enable_sm90INS1_16FlashAttnFwdSm90INS1_25CollectiveMainloopFwdSm90ILi2EN4cute5tupleIJNS5_1CILi1EEES8_S8_EEENS6_IJNS7_ILi128EEENS7_ILi80EEENS7_ILi256EEEEEELi256ENS_10bfloat16_tEfNS_4arch4Sm90ELb1ELb0ELb1ELb0ELb0ELb0ELb0ELb1ELb1ELb1ELb1ELb0EEENS1_21CollectiveEpilogueFwdINS6_IJSA_SC_SB_EEES9_SE_SG_Li256ELb0ELb1ELb1ELb0EEENS1_19SingleTileSchedulerILb0ELb1ELb1ELi128EEEEEEEEEvNT_6ParamsE:
	.zero		3456


//--------------------- .nv.constant0._ZN7cutlass13device_kernelIN5flash11enable_sm90INS1_16FlashAttnFwdSm90INS1_25CollectiveMainloopFwdSm90ILi2EN4cute5tupleIJNS5_1CILi1EEES8_S8_EEENS6_IJNS7_ILi128EEENS7_ILi80EEENS7_ILi256EEEEEELi256ENS_10bfloat16_tEfNS_4arch4Sm90ELb1ELb0ELb1ELb1ELb0ELb0ELb0ELb1ELb1ELb1ELb1ELb0EEENS1_21CollectiveEpilogueFwdINS6_IJSA_SC_SB_EEES9_SE_SG_Li256ELb1ELb1ELb1ELb0EEENS1_36VarlenDynamicPersistentTileSchedulerILi128ELi80ELi256ELi128ELb1ELb1ELb1ELb1ELb1ELb1EEEEEEEEEvNT_6ParamsE --------------------------
	.section	.nv.constant0._ZN7cutlass13device_kernelIN5flash11enable_sm90INS1_16FlashAttnFwdSm90INS1_25CollectiveMainloopFwdSm90ILi2EN4cute5tupleIJNS5_1CILi1EEES8_S8_EEENS6_IJNS7_ILi128EEENS7_ILi80EEENS7_ILi256EEEEEELi256ENS_10bfloat16_tEfNS_4arch4Sm90ELb1ELb0ELb1ELb1ELb0ELb0ELb0ELb1ELb1ELb1ELb1ELb0EEENS1_21CollectiveEpilogueFwdINS6_IJSA_SC_SB_EEES9_SE_SG_Li256ELb1ELb1ELb1ELb0EEENS1_36VarlenDynamicPersistentTileSchedulerILi128ELi80ELi256ELi128ELb1ELb1ELb1ELb1ELb1ELb1EEEEEEEEEvNT_6ParamsE,"a",@progbits
	.sectionflags	@""
	.align	4
.nv.constant0._ZN7cutlass13device_kernelIN5flash11enable_sm90INS1_16FlashAttnFwdSm90INS1_25CollectiveMainloopFwdSm90ILi2EN4cute5tupleIJNS5_1CILi1EEES8_S8_EEENS6_IJNS7_ILi128EEENS7_ILi80EEENS7_ILi256EEEEEELi256ENS_10bfloat16_tEfNS_4arch4Sm90ELb1ELb0ELb1ELb1ELb0ELb0ELb0ELb1ELb1ELb1ELb1ELb0EEENS1_21CollectiveEpilogueFwdINS6_IJSA_SC_SB_EEES9_SE_SG_Li256ELb1ELb1ELb1ELb0EEENS1_36VarlenDynamicPersistentTileSchedulerILi128ELi80ELi256ELi128ELb1ELb1ELb1ELb1ELb1ELb1EEEEEEEEEvNT_6ParamsE:
	.zero		3584


//--------------------- .nv.constant0._ZN7cutlass13device_kernelIN5flash11enable_sm90INS1_16FlashAttnFwdSm90INS1_25CollectiveMainloopFwdSm90ILi2EN4cute5tupleIJNS5_1CILi1EEES8_S8_EEENS6_IJNS7_ILi128EEENS7_ILi80EEENS7_ILi256EEEEEELi256ENS_10bfloat16_tEfNS_4arch4Sm90ELb1ELb0ELb1ELb1ELb0ELb1ELb0ELb1ELb1ELb1ELb1ELb0EEENS1_21CollectiveEpilogueFwdINS6_IJSA_SC_SB_EEES9_SE_SG_Li256ELb1ELb1ELb1ELb0EEENS1_36VarlenDynamicPersistentTileSchedulerILi128ELi80ELi256ELi128ELb1ELb1ELb1ELb1ELb1ELb1EEEEEEEEEvNT_6ParamsE --------------------------
	.section	.nv.constant0._ZN7cutlass13device_kernelIN5flash11enable_sm90INS1_16FlashAttnFwdSm90INS1_25CollectiveMainloopFwdSm90ILi2EN4cute5tupleIJNS5_1CILi1EEES8_S8_EEENS6_IJNS7_ILi128EEENS7_ILi80EEENS7_ILi256EEEEEELi256ENS_10bfloat16_tEfNS_4arch4Sm90ELb1ELb0ELb1ELb1ELb0ELb1ELb0ELb1ELb1ELb1ELb1ELb0EEENS1_21CollectiveEpilogueFwdINS6_IJSA_SC_SB_EEES9_SE_SG_Li256ELb1ELb1ELb1ELb0EEENS1_36VarlenDynamicPersistentTileSchedulerILi128ELi80ELi256ELi128ELb1ELb1ELb1ELb1ELb1ELb1EEEEEEEEEvNT_6ParamsE,"a",@progbits
	.sectionflags	@""
	.align	4
.nv.constant0._ZN7cutlass13device_kernelIN5flash11enable_sm90INS1_16FlashAttnFwdSm90INS1_25CollectiveMainloopFwdSm90ILi2EN4cute5tupleIJNS5_1CILi1EEES8_S8_EEENS6_IJNS7_ILi128EEENS7_ILi80EEENS7_ILi256EEEEEELi256ENS_10bfloat16_tEfNS_4arch4Sm90ELb1ELb0ELb1ELb1ELb0ELb1ELb0ELb1ELb1ELb1ELb1ELb0EEENS1_21CollectiveEpilogueFwdINS6_IJSA_SC_SB_EEES9_SE_SG_Li256ELb1ELb1ELb1ELb0EEENS1_36VarlenDynamicPersistentTileSchedulerILi128ELi80ELi256ELi128ELb1ELb1ELb1ELb1ELb1ELb1EEEEEEEEEvNT_6ParamsE:
	.zero		3584


//--------------------- SYMBOLS --------------------------

	.type		.nv.reservedSmem.offset0,@object
	.size		.nv.reservedSmem.offset0,0x4
